	.target	sm_90a

	.elftype	@"ET_EXEC"


//--------------------- .note.nv.tkinfo           --------------------------
	.section	.note.nv.tkinfo,"",@"SHT_NOTE"
	.sectionflags	@"SHF_NOTE_NV_TKINFO"
	.tkinfo
        /*0018*/ 	.word	0x00000002
        /*0030*/ 	.string	""
        /*0030*/ 	.string	"ptxas"
        /*0030*/ 	.string	"Cuda compilation tools, release 13.0, V13.0.88"
        /*0030*/ 	.string	"Build cuda_13.0.r13.0/compiler.36424714_0"
        /*0030*/ 	.string	"-arch sm_90a -m 64 "



//--------------------- .note.nv.cuinfo           --------------------------
	.section	.note.nv.cuinfo,"",@"SHT_NOTE"
	.sectionflags	@"SHF_NOTE_NV_CUINFO"
        /*0018*/ 	.short	0x0002
        /*001a*/ 	.short	0x005a
        /*001c*/ 	.short	0x0082
	.zero		2


//--------------------- .nv.info                  --------------------------
	.section	.nv.info,"",@"SHT_CUDA_INFO"
	.align	4


	//----- nvinfo : EIATTR_REGCOUNT
	.align		4
        /*0000*/ 	.byte	0x04, 0x2f
        /*0002*/ 	.short	(.L_15 - .L_14)
	.align		4
.L_14:
        /*0004*/ 	.word	index@(_ZN7cutlass13device_kernelINS_4gemm6kernel13GemmUniversalIN4cute5tupleIJiiiiEEENS1_10collective13CollectiveMmaINS1_34MainloopSm90TmaGmmaWarpSpecializedILi6ENS5_IJNS4_1CILi1EEESB_SB_EEENS1_35KernelTmaWarpSpecializedCooperativeEEENS5_IJNSA_ILi512EEENSA_ILi16EEENSA_ILi64EEEEEEaNS5_IJlSB_lEEEaSJ_NS4_8TiledMMAINS4_8MMA_AtomIJNS4_4SM904GMMA26MMA_64x16x32_S32S8S8_SS_TNEEEENS4_6LayoutINS5_IJNSA_ILi2EEESB_SB_EEENS5_IJSB_NSA_ILi0EEEST_EEEEENS5_IJNS4_10UnderscoreESW_SW_EEEEENS4_13SM90_TMA_LOADENS4_14ComposedLayoutINS4_7SwizzleILi2ELi4ELi3EEENS4_18smem_ptr_flag_bitsILi8EEENSQ_INS5_IJNSA_ILi8EEESH_EEENS5_IJSH_SB_EEEEEEEvNS4_8identityESZ_S19_vS1A_EENS_8epilogue10collective6detail29Sm90TmaWarpSpecializedAdapterINS1D_15DefaultEpilogueIaSJ_SJ_NS1C_6thread17LinearCombinationIaLi1EiiLNS1H_9ScaleType4KindE0ELNS_15FloatRoundStyleE2EaEENS1_15EpilogueDefaultEEEEEvvEEEEvNT_6ParamsE)
        /*0008*/ 	.word	0x000000a8


	//----- nvinfo : EIATTR_FRAME_SIZE
	.align		4
.L_15:
        /*000c*/ 	.byte	0x04, 0x11
        /*000e*/ 	.short	(.L_17 - .L_16)
	.align		4
.L_16:
        /*0010*/ 	.word	index@(_ZN7cutlass13device_kernelINS_4gemm6kernel13GemmUniversalIN4cute5tupleIJiiiiEEENS1_10collective13CollectiveMmaINS1_34MainloopSm90TmaGmmaWarpSpecializedILi6ENS5_IJNS4_1CILi1EEESB_SB_EEENS1_35KernelTmaWarpSpecializedCooperativeEEENS5_IJNSA_ILi512EEENSA_ILi16EEENSA_ILi64EEEEEEaNS5_IJlSB_lEEEaSJ_NS4_8TiledMMAINS4_8MMA_AtomIJNS4_4SM904GMMA26MMA_64x16x32_S32S8S8_SS_TNEEEENS4_6LayoutINS5_IJNSA_ILi2EEESB_SB_EEENS5_IJSB_NSA_ILi0EEEST_EEEEENS5_IJNS4_10UnderscoreESW_SW_EEEEENS4_13SM90_TMA_LOADENS4_14ComposedLayoutINS4_7SwizzleILi2ELi4ELi3EEENS4_18smem_ptr_flag_bitsILi8EEENSQ_INS5_IJNSA_ILi8EEESH_EEENS5_IJSH_SB_EEEEEEEvNS4_8identityESZ_S19_vS1A_EENS_8epilogue10collective6detail29Sm90TmaWarpSpecializedAdapterINS1D_15DefaultEpilogueIaSJ_SJ_NS1C_6thread17LinearCombinationIaLi1EiiLNS1H_9ScaleType4KindE0ELNS_15FloatRoundStyleE2EaEENS1_15EpilogueDefaultEEEEEvvEEEEvNT_6ParamsE)
        /*0014*/ 	.word	0x00000000


	//----- nvinfo : EIATTR_MIN_STACK_SIZE
	.align		4
.L_17:
        /*0018*/ 	.byte	0x04, 0x12
        /*001a*/ 	.short	(.L_19 - .L_18)
	.align		4
.L_18:
        /*001c*/ 	.word	index@(_ZN7cutlass13device_kernelINS_4gemm6kernel13GemmUniversalIN4cute5tupleIJiiiiEEENS1_10collective13CollectiveMmaINS1_34MainloopSm90TmaGmmaWarpSpecializedILi6ENS5_IJNS4_1CILi1EEESB_SB_EEENS1_35KernelTmaWarpSpecializedCooperativeEEENS5_IJNSA_ILi512EEENSA_ILi16EEENSA_ILi64EEEEEEaNS5_IJlSB_lEEEaSJ_NS4_8TiledMMAINS4_8MMA_AtomIJNS4_4SM904GMMA26MMA_64x16x32_S32S8S8_SS_TNEEEENS4_6LayoutINS5_IJNSA_ILi2EEESB_SB_EEENS5_IJSB_NSA_ILi0EEEST_EEEEENS5_IJNS4_10UnderscoreESW_SW_EEEEENS4_13SM90_TMA_LOADENS4_14ComposedLayoutINS4_7SwizzleILi2ELi4ELi3EEENS4_18smem_ptr_flag_bitsILi8EEENSQ_INS5_IJNSA_ILi8EEESH_EEENS5_IJSH_SB_EEEEEEEvNS4_8identityESZ_S19_vS1A_EENS_8epilogue10collective6detail29Sm90TmaWarpSpecializedAdapterINS1D_15DefaultEpilogueIaSJ_SJ_NS1C_6thread17LinearCombinationIaLi1EiiLNS1H_9ScaleType4KindE0ELNS_15FloatRoundStyleE2EaEENS1_15EpilogueDefaultEEEEEvvEEEEvNT_6ParamsE)
        /*0020*/ 	.word	0x00000000
.L_19:


//--------------------- .nv.compat                --------------------------
	.section	.nv.compat,"",@"SHT_CUDA_COMPAT_INFO"
	.align	4
        /*0000*/ 	.byte	0x02, 0x09, 0x01, 0x00, 0x02, 0x02, 0x04, 0x00, 0x02, 0x05, 0x05, 0x00, 0x03, 0x07, 0x01, 0x01
        /*0010*/ 	.byte	0x02, 0x03, 0x01, 0x00, 0x02, 0x06, 0x01, 0x00, 0x04, 0x0b, 0x08, 0x00, 0x00, 0x00, 0x00, 0x00
        /*0020*/ 	.byte	0x00, 0x00, 0x00, 0x00


//--------------------- .nv.info._ZN7cutlass13device_kernelINS_4gemm6kernel13GemmUniversalIN4cute5tupleIJiiiiEEENS1_10collective13CollectiveMmaINS1_34MainloopSm90TmaGmmaWarpSpecializedILi6ENS5_IJNS4_1CILi1EEESB_SB_EEENS1_35KernelTmaWarpSpecializedCooperativeEEENS5_IJNSA_ILi512EEENSA_ILi16EEENSA_ILi64EEEEEEaNS5_IJlSB_lEEEaSJ_NS4_8TiledMMAINS4_8MMA_AtomIJNS4_4SM904GMMA26MMA_64x16x32_S32S8S8_SS_TNEEEENS4_6LayoutINS5_IJNSA_ILi2EEESB_SB_EEENS5_IJSB_NSA_ILi0EEEST_EEEEENS5_IJNS4_10UnderscoreESW_SW_EEEEENS4_13SM90_TMA_LOADENS4_14ComposedLayoutINS4_7SwizzleILi2ELi4ELi3EEENS4_18smem_ptr_flag_bitsILi8EEENSQ_INS5_IJNSA_ILi8EEESH_EEENS5_IJSH_SB_EEEEEEEvNS4_8identityESZ_S19_vS1A_EENS_8epilogue10collective6detail29Sm90TmaWarpSpecializedAdapterINS1D_15DefaultEpilogueIaSJ_SJ_NS1C_6thread17LinearCombinationIaLi1EiiLNS1H_9ScaleType4KindE0ELNS_15FloatRoundStyleE2EaEENS1_15EpilogueDefaultEEEEEvvEEEEvNT_6ParamsE --------------------------
	.section	.nv.info._ZN7cutlass13device_kernelINS_4gemm6kernel13GemmUniversalIN4cute5tupleIJiiiiEEENS1_10collective13CollectiveMmaINS1_34MainloopSm90TmaGmmaWarpSpecializedILi6ENS5_IJNS4_1CILi1EEESB_SB_EEENS1_35KernelTmaWarpSpecializedCooperativeEEENS5_IJNSA_ILi512EEENSA_ILi16EEENSA_ILi64EEEEEEaNS5_IJlSB_lEEEaSJ_NS4_8TiledMMAINS4_8MMA_AtomIJNS4_4SM904GMMA26MMA_64x16x32_S32S8S8_SS_TNEEEENS4_6LayoutINS5_IJNSA_ILi2EEESB_SB_EEENS5_IJSB_NSA_ILi0EEEST_EEEEENS5_IJNS4_10UnderscoreESW_SW_EEEEENS4_13SM90_TMA_LOADENS4_14ComposedLayoutINS4_7SwizzleILi2ELi4ELi3EEENS4_18smem_ptr_flag_bitsILi8EEENSQ_INS5_IJNSA_ILi8EEESH_EEENS5_IJSH_SB_EEEEEEEvNS4_8identityESZ_S19_vS1A_EENS_8epilogue10collective6detail29Sm90TmaWarpSpecializedAdapterINS1D_15DefaultEpilogueIaSJ_SJ_NS1C_6thread17LinearCombinationIaLi1EiiLNS1H_9ScaleType4KindE0ELNS_15FloatRoundStyleE2EaEENS1_15EpilogueDefaultEEEEEvvEEEEvNT_6ParamsE,"",@"SHT_CUDA_INFO"
	.sectionflags	@""
	.align	4


	//----- nvinfo : EIATTR_CUDA_API_VERSION
	.align		4
        /*0000*/ 	.byte	0x04, 0x37
        /*0002*/ 	.short	(.L_21 - .L_20)
.L_20:
        /*0004*/ 	.word	0x00000082


	//----- nvinfo : EIATTR_KPARAM_INFO
	.align		4
.L_21:
        /*0008*/ 	.byte	0x04, 0x17
        /*000a*/ 	.short	(.L_23 - .L_22)
.L_22:
        /*000c*/ 	.word	0x00000000
        /*0010*/ 	.short	0x0000
        /*0012*/ 	.short	0x0070
        /*0014*/ 	.byte	0x00, 0xf0, 0x01, 0x10


	//----- nvinfo : EIATTR_SPARSE_MMA_MASK
	.align		4
.L_23:
        /*0018*/ 	.byte	0x03, 0x50
        /*001a*/ 	.short	0x0000


	//----- nvinfo : EIATTR_MAXREG_COUNT
	.align		4
        /*001c*/ 	.byte	0x03, 0x1b
        /*001e*/ 	.short	0x00a8


	//----- nvinfo : EIATTR_NUM_BARRIERS
	.align		4
        /*0020*/ 	.byte	0x02, 0x4c
        /*0022*/ 	.byte	0x01
	.zero		1


	//----- nvinfo : EIATTR_EXTERNS
	.align		4
        /*0024*/ 	.byte	0x04, 0x0f
        /*0026*/ 	.short	(.L_25 - .L_24)


	//   ....[0]....
	.align		4
.L_24:
        /*0028*/ 	.word	index@(__assertfail)


	//----- nvinfo : EIATTR_MERCURY_ISA_VERSION
	.align		4
.L_25:
        /*002c*/ 	.byte	0x03, 0x5f
        /*002e*/ 	.short	0x0101


	//----- nvinfo : EIATTR_INT_WARP_WIDE_INSTR_OFFSETS
	.align		4
        /*0030*/ 	.byte	0x04, 0x31
        /*0032*/ 	.short	(.L_27 - .L_26)


	//   ....[0]....
.L_26:
        /*0034*/ 	.word	0x000003f0


	//   ....[1]....
        /*0038*/ 	.word	0x00000420


	//   ....[2]....
        /*003c*/ 	.word	0x00000500


	//----- nvinfo : EIATTR_COOP_GROUP_MASK_REGIDS
	.align		4
.L_27:
        /*0040*/ 	.byte	0x04, 0x29
        /*0042*/ 	.short	(.L_29 - .L_28)


	//   ....[0]....
.L_28:
        /*0044*/ 	.word	0xffffffff


	//   ....[1]....
        /*0048*/ 	.word	0xffffffff


	//   ....[2]....
        /*004c*/ 	.word	0xffffffff


	//   ....[3]....
        /*0050*/ 	.word	0xffffffff


	//   ....[4]....
        /*0054*/ 	.word	0xffffffff


	//----- nvinfo : EIATTR_COOP_GROUP_INSTR_OFFSETS
	.align		4
.L_29:
        /*0058*/ 	.byte	0x04, 0x28
        /*005a*/ 	.short	(.L_31 - .L_30)


	//   ....[0]....
.L_30:
        /*005c*/ 	.word	0x00000060


	//   ....[1]....
        /*0060*/ 	.word	0x00000070


	//   ....[2]....
        /*0064*/ 	.word	0x00000130


	//   ....[3]....
        /*0068*/ 	.word	0x00000300


	//   ....[4]....
        /*006c*/ 	.word	0x00000fd0


	//----- nvinfo : EIATTR_REG_RECONFIG
	.align		4
.L_31:
        /*0070*/ 	.byte	0x01, 0x54
	.zero		2


	//----- nvinfo : EIATTR_SYSCALL_OFFSETS
	.align		4
        /*0074*/ 	.byte	0x04, 0x46
        /*0076*/ 	.short	(.L_33 - .L_32)


	//   ....[0]....
.L_32:
        /*0078*/ 	.word	0x00001190


	//----- nvinfo : EIATTR_MBARRIER_INSTR_OFFSETS
	.align		4
.L_33:
        /*007c*/ 	.byte	0x04, 0x39
        /*007e*/ 	.short	(.L_35 - .L_34)


	//   ....[0]....
.L_34:
        /*0080*/ 	.word	0x00000230
        /*0084*/ 	.word	0x000000ff
        /*0088*/ 	.word	0x00000000
        /*008c*/ 	.short	0x0100
        /*008e*/ 	.byte	0x08
	.zero		1


	//   ....[1]....
        /*0090*/ 	.word	0x00000240
        /*0094*/ 	.word	0x000000ff
        /*0098*/ 	.word	0x00000030
        /*009c*/ 	.short	0x0100
        /*009e*/ 	.byte	0x08
	.zero		1


	//   ....[2]....
        /*00a0*/ 	.word	0x00000250
        /*00a4*/ 	.word	0x000000ff
        /*00a8*/ 	.word	0x00000008
        /*00ac*/ 	.short	0x0100
        /*00ae*/ 	.byte	0x08
	.zero		1


	//   ....[3]....
        /*00b0*/ 	.word	0x00000260
        /*00b4*/ 	.word	0x000000ff
        /*00b8*/ 	.word	0x00000038
        /*00bc*/ 	.short	0x0100
        /*00be*/ 	.byte	0x08
	.zero		1


	//   ....[4]....
        /*00c0*/ 	.word	0x00000270
        /*00c4*/ 	.word	0x000000ff
        /*00c8*/ 	.word	0x00000010
        /*00cc*/ 	.short	0x0100
        /*00ce*/ 	.byte	0x08
	.zero		1


	//   ....[5]....
        /*00d0*/ 	.word	0x00000280
        /*00d4*/ 	.word	0x000000ff
        /*00d8*/ 	.word	0x00000040
        /*00dc*/ 	.short	0x0100
        /*00de*/ 	.byte	0x08
	.zero		1


	//   ....[6]....
        /*00e0*/ 	.word	0x00000290
        /*00e4*/ 	.word	0x000000ff
        /*00e8*/ 	.word	0x00000018
        /*00ec*/ 	.short	0x0100
        /*00ee*/ 	.byte	0x08
	.zero		1


	//   ....[7]....
        /*00f0*/ 	.word	0x000002a0
        /*00f4*/ 	.word	0x000000ff
        /*00f8*/ 	.word	0x00000048
        /*00fc*/ 	.short	0x0100
        /*00fe*/ 	.byte	0x08
	.zero		1


	//   ....[8]....
        /*0100*/ 	.word	0x000002b0
        /*0104*/ 	.word	0x000000ff
        /*0108*/ 	.word	0x00000020
        /*010c*/ 	.short	0x0100
        /*010e*/ 	.byte	0x08
	.zero		1


	//   ....[9]....
        /*0110*/ 	.word	0x000002c0
        /*0114*/ 	.word	0x000000ff
        /*0118*/ 	.word	0x00000050
        /*011c*/ 	.short	0x0100
        /*011e*/ 	.byte	0x08
	.zero		1


	//   ....[10]....
        /*0120*/ 	.word	0x000002d0
        /*0124*/ 	.word	0x000000ff
        /*0128*/ 	.word	0x00000028
        /*012c*/ 	.short	0x0100
        /*012e*/ 	.byte	0x08
	.zero		1


	//   ....[11]....
        /*0130*/ 	.word	0x000002e0
        /*0134*/ 	.word	0x000000ff
        /*0138*/ 	.word	0x00000058
        /*013c*/ 	.short	0x0100
        /*013e*/ 	.byte	0x08
	.zero		1


	//   ....[12]....
        /*0140*/ 	.word	0x00000570
        /*0144*/ 	.word	0x000000ff
        /*0148*/ 	.word	0x00000070
        /*014c*/ 	.short	0x0100
        /*014e*/ 	.byte	0x06
	.zero		1


	//   ....[13]....
        /*0150*/ 	.word	0x000005d0
        /*0154*/ 	.word	0x000000ff
        /*0158*/ 	.word	0x00000078
        /*015c*/ 	.short	0x0100
        /*015e*/ 	.byte	0x06
	.zero		1


	//   ....[14]....
        /*0160*/ 	.word	0x00001260
        /*0164*/ 	.word	0x00000003
        /*0168*/ 	.word	0x00000000
        /*016c*/ 	.short	0x010a
        /*016e*/ 	.byte	0x3f
	.zero		1


	//   ....[15]....
        /*0170*/ 	.word	0x000012a0
        /*0174*/ 	.word	0x00000003
        /*0178*/ 	.word	0x00000000
        /*017c*/ 	.short	0x010a
        /*017e*/ 	.byte	0x3f
	.zero		1


	//   ....[16]....
        /*0180*/ 	.word	0x000017d0
        /*0184*/ 	.word	0x00000005
        /*0188*/ 	.word	0x00000000
        /*018c*/ 	.short	0x010a
        /*018e*/ 	.byte	0x3f
	.zero		1


	//   ....[17]....
        /*0190*/ 	.word	0x00001810
        /*0194*/ 	.word	0x00000005
        /*0198*/ 	.word	0x00000000
        /*019c*/ 	.short	0x010a
        /*019e*/ 	.byte	0x3f
	.zero		1


	//   ....[18]....
        /*01a0*/ 	.word	0x00001bd0
        /*01a4*/ 	.word	0x00000004
        /*01a8*/ 	.word	0x00000000
        /*01ac*/ 	.short	0x0101
        /*01ae*/ 	.byte	0x3f
	.zero		1


	//   ....[19]....
        /*01b0*/ 	.word	0x00001db0
        /*01b4*/ 	.word	0x00000000
        /*01b8*/ 	.word	0x00000000
        /*01bc*/ 	.short	0x0101
        /*01be*/ 	.byte	0x3f
	.zero		1


	//   ....[20]....
        /*01c0*/ 	.word	0x000051e0
        /*01c4*/ 	.word	0x0000000e
        /*01c8*/ 	.word	0x00000030
        /*01cc*/ 	.short	0x010a
        /*01ce*/ 	.byte	0x3f
	.zero		1


	//   ....[21]....
        /*01d0*/ 	.word	0x00005560
        /*01d4*/ 	.word	0x00000006
        /*01d8*/ 	.word	0x00000078
        /*01dc*/ 	.short	0x0101
        /*01de*/ 	.byte	0x3f
	.zero		1


	//   ....[22]....
        /*01e0*/ 	.word	0x00005c90
        /*01e4*/ 	.word	0x00000007
        /*01e8*/ 	.word	0x00000000
        /*01ec*/ 	.short	0x010a
        /*01ee*/ 	.byte	0x3f
	.zero		1


	//   ....[23]....
        /*01f0*/ 	.word	0x00005d10
        /*01f4*/ 	.word	0x00000009
        /*01f8*/ 	.word	0x00000000
        /*01fc*/ 	.short	0x010a
        /*01fe*/ 	.byte	0x3f
	.zero		1


	//   ....[24]....
        /*0200*/ 	.word	0x00005da0
        /*0204*/ 	.word	0x00000006
        /*0208*/ 	.word	0x00000000
        /*020c*/ 	.short	0x010a
        /*020e*/ 	.byte	0x3f
	.zero		1


	//   ....[25]....
        /*0210*/ 	.word	0x00005e30
        /*0214*/ 	.word	0x00000009
        /*0218*/ 	.word	0x00000000
        /*021c*/ 	.short	0x010a
        /*021e*/ 	.byte	0x3f
	.zero		1


	//   ....[26]....
        /*0220*/ 	.word	0x00005ec0
        /*0224*/ 	.word	0x00000006
        /*0228*/ 	.word	0x00000000
        /*022c*/ 	.short	0x010a
        /*022e*/ 	.byte	0x3f
	.zero		1


	//   ....[27]....
        /*0230*/ 	.word	0x00005f50
        /*0234*/ 	.word	0x00000003
        /*0238*/ 	.word	0x00000000
        /*023c*/ 	.short	0x010a
        /*023e*/ 	.byte	0x3f
	.zero		1


	//   ....[28]....
        /*0240*/ 	.word	0x00005fb0
        /*0244*/ 	.word	0x00000003
        /*0248*/ 	.word	0x00000000
        /*024c*/ 	.short	0x010a
        /*024e*/ 	.byte	0x3f
	.zero		1


	//   ....[29]....
        /*0250*/ 	.word	0x00006000
        /*0254*/ 	.word	0x00000005
        /*0258*/ 	.word	0x00000000
        /*025c*/ 	.short	0x010a
        /*025e*/ 	.byte	0x3f
	.zero		1


	//   ....[30]....
        /*0260*/ 	.word	0x000060d0
        /*0264*/ 	.word	0x0000000e
        /*0268*/ 	.word	0x00000030
        /*026c*/ 	.short	0x010a
        /*026e*/ 	.byte	0x3f
	.zero		1


	//   ....[31]....
        /*0270*/ 	.word	0x000061a0
        /*0274*/ 	.word	0x00000007
        /*0278*/ 	.word	0x00000000
        /*027c*/ 	.short	0x010a
        /*027e*/ 	.byte	0x3f
	.zero		1


	//   ....[32]....
        /*0280*/ 	.word	0x000061f0
        /*0284*/ 	.word	0x00000009
        /*0288*/ 	.word	0x00000000
        /*028c*/ 	.short	0x010a
        /*028e*/ 	.byte	0x3f
	.zero		1


	//   ....[33]....
        /*0290*/ 	.word	0x00006240
        /*0294*/ 	.word	0x00000006
        /*0298*/ 	.word	0x00000000
        /*029c*/ 	.short	0x010a
        /*029e*/ 	.byte	0x3f
	.zero		1


	//   ....[34]....
        /*02a0*/ 	.word	0x00006290
        /*02a4*/ 	.word	0x00000009
        /*02a8*/ 	.word	0x00000000
        /*02ac*/ 	.short	0x010a
        /*02ae*/ 	.byte	0x3f
	.zero		1


	//   ....[35]....
        /*02b0*/ 	.word	0x000062e0
        /*02b4*/ 	.word	0x00000006
        /*02b8*/ 	.word	0x00000000
        /*02bc*/ 	.short	0x010a
        /*02be*/ 	.byte	0x3f
	.zero		1


	//----- nvinfo : EIATTR_NUM_MBARRIERS
	.align		4
.L_35:
        /*02c0*/ 	.byte	0x03, 0x38
        /*02c2*/ 	.short	0x000e


	//----- nvinfo : EIATTR_EXIT_INSTR_OFFSETS
	.align		4
        /*02c4*/ 	.byte	0x04, 0x1c
        /*02c6*/ 	.short	(.L_37 - .L_36)


	//   ....[0]....
.L_36:
        /*02c8*/ 	.word	0x00000620


	//   ....[1]....
        /*02cc*/ 	.word	0x00000ee0


	//   ....[2]....
        /*02d0*/ 	.word	0x00004850


	//   ....[3]....
        /*02d4*/ 	.word	0x00004e80


	//   ....[4]....
        /*02d8*/ 	.word	0x00005fa0


	//----- nvinfo : EIATTR_MAX_THREADS
	.align		4
.L_37:
        /*02dc*/ 	.byte	0x04, 0x05
        /*02de*/ 	.short	(.L_39 - .L_38)
.L_38:
        /*02e0*/ 	.word	0x00000180
        /*02e4*/ 	.word	0x00000001
        /*02e8*/ 	.word	0x00000001


	//----- nvinfo : EIATTR_CRS_STACK_SIZE
	.align		4
.L_39:
        /*02ec*/ 	.byte	0x04, 0x1e
        /*02ee*/ 	.short	(.L_41 - .L_40)
.L_40:
        /*02f0*/ 	.word	0x00000000


	//----- nvinfo : EIATTR_CBANK_PARAM_SIZE
	.align		4
.L_41:
        /*02f4*/ 	.byte	0x03, 0x19
        /*02f6*/ 	.short	0x0470


	//----- nvinfo : EIATTR_PARAM_CBANK
	.align		4
        /*02f8*/ 	.byte	0x04, 0x0a
        /*02fa*/ 	.short	(.L_43 - .L_42)
	.align		4
.L_42:
        /*02fc*/ 	.word	index@(.nv.constant0._ZN7cutlass13device_kernelINS_4gemm6kernel13GemmUniversalIN4cute5tupleIJiiiiEEENS1_10collective13CollectiveMmaINS1_34MainloopSm90TmaGmmaWarpSpecializedILi6ENS5_IJNS4_1CILi1EEESB_SB_EEENS1_35KernelTmaWarpSpecializedCooperativeEEENS5_IJNSA_ILi512EEENSA_ILi16EEENSA_ILi64EEEEEEaNS5_IJlSB_lEEEaSJ_NS4_8TiledMMAINS4_8MMA_AtomIJNS4_4SM904GMMA26MMA_64x16x32_S32S8S8_SS_TNEEEENS4_6LayoutINS5_IJNSA_ILi2EEESB_SB_EEENS5_IJSB_NSA_ILi0EEEST_EEEEENS5_IJNS4_10UnderscoreESW_SW_EEEEENS4_13SM90_TMA_LOADENS4_14ComposedLayoutINS4_7SwizzleILi2ELi4ELi3EEENS4_18smem_ptr_flag_bitsILi8EEENSQ_INS5_IJNSA_ILi8EEESH_EEENS5_IJSH_SB_EEEEEEEvNS4_8identityESZ_S19_vS1A_EENS_8epilogue10collective6detail29Sm90TmaWarpSpecializedAdapterINS1D_15DefaultEpilogueIaSJ_SJ_NS1C_6thread17LinearCombinationIaLi1EiiLNS1H_9ScaleType4KindE0ELNS_15FloatRoundStyleE2EaEENS1_15EpilogueDefaultEEEEEvvEEEEvNT_6ParamsE)
        /*0300*/ 	.short	0x0210
        /*0302*/ 	.short	0x0470


	//----- nvinfo : EIATTR_SW_WAR
	.align		4
.L_43:
        /*0304*/ 	.byte	0x04, 0x36
        /*0306*/ 	.short	(.L_45 - .L_44)
.L_44:
        /*0308*/ 	.word	0x00000008
.L_45:


//--------------------- .nv.callgraph             --------------------------
	.section	.nv.callgraph,"",@"SHT_CUDA_CALLGRAPH"
	.align	4
	.sectionentsize	8
	.align		4
        /*0000*/ 	.word	0x00000000
	.align		4
        /*0004*/ 	.word	0xffffffff
	.align		4
        /*0008*/ 	.word	index@(_ZN7cutlass13device_kernelINS_4gemm6kernel13GemmUniversalIN4cute5tupleIJiiiiEEENS1_10collective13CollectiveMmaINS1_34MainloopSm90TmaGmmaWarpSpecializedILi6ENS5_IJNS4_1CILi1EEESB_SB_EEENS1_35KernelTmaWarpSpecializedCooperativeEEENS5_IJNSA_ILi512EEENSA_ILi16EEENSA_ILi64EEEEEEaNS5_IJlSB_lEEEaSJ_NS4_8TiledMMAINS4_8MMA_AtomIJNS4_4SM904GMMA26MMA_64x16x32_S32S8S8_SS_TNEEEENS4_6LayoutINS5_IJNSA_ILi2EEESB_SB_EEENS5_IJSB_NSA_ILi0EEEST_EEEEENS5_IJNS4_10UnderscoreESW_SW_EEEEENS4_13SM90_TMA_LOADENS4_14ComposedLayoutINS4_7SwizzleILi2ELi4ELi3EEENS4_18smem_ptr_flag_bitsILi8EEENSQ_INS5_IJNSA_ILi8EEESH_EEENS5_IJSH_SB_EEEEEEEvNS4_8identityESZ_S19_vS1A_EENS_8epilogue10collective6detail29Sm90TmaWarpSpecializedAdapterINS1D_15DefaultEpilogueIaSJ_SJ_NS1C_6thread17LinearCombinationIaLi1EiiLNS1H_9ScaleType4KindE0ELNS_15FloatRoundStyleE2EaEENS1_15EpilogueDefaultEEEEEvvEEEEvNT_6ParamsE)
	.align		4
        /*000c*/ 	.word	index@(__assertfail)
	.align		4
        /*0010*/ 	.word	0x00000000
	.align		4
        /*0014*/ 	.word	0xfffffffe
	.align		4
        /*0018*/ 	.word	0x00000000
	.align		4
        /*001c*/ 	.word	0xfffffffd
	.align		4
        /*0020*/ 	.word	0x00000000
	.align		4
        /*0024*/ 	.word	0xfffffffc


//--------------------- .nv.constant4             --------------------------
	.section	.nv.constant4,"a",@progbits
	.align	8
	.align		8
.nv.constant4:
        /*0000*/ 	.dword	__assertfail
	.align		8
        /*0008*/ 	.dword	__unnamed_1
	.align		8
        /*0010*/ 	.dword	_ZN40_INTERNAL_b2061575_4_k_cu_131479a2_117064cuda3std3__45__cpo5beginE
	.align		8
        /*0018*/ 	.dword	_ZN40_INTERNAL_b2061575_4_k_cu_131479a2_117064cuda3std3__45__cpo3endE
	.align		8
        /*0020*/ 	.dword	_ZN40_INTERNAL_b2061575_4_k_cu_131479a2_117064cuda3std3__45__cpo6cbeginE
	.align		8
        /*0028*/ 	.dword	_ZN40_INTERNAL_b2061575_4_k_cu_131479a2_117064cuda3std3__45__cpo4cendE
	.align		8
        /*0030*/ 	.dword	_ZN40_INTERNAL_b2061575_4_k_cu_131479a2_117064cuda3std3__442_GLOBAL__N__b2061575_4_k_cu_131479a2_117066ignoreE
	.align		8
        /*0038*/ 	.dword	_ZN40_INTERNAL_b2061575_4_k_cu_131479a2_117064cuda3std3__419piecewise_constructE
	.align		8
        /*0040*/ 	.dword	_ZN40_INTERNAL_b2061575_4_k_cu_131479a2_117064cuda3std3__48in_placeE
	.align		8
        /*0048*/ 	.dword	_ZN40_INTERNAL_b2061575_4_k_cu_131479a2_117064cuda3std6ranges3__45__cpo4swapE
	.align		8
        /*0050*/ 	.dword	_ZN40_INTERNAL_b2061575_4_k_cu_131479a2_117064cuda3std6ranges3__45__cpo9iter_moveE
	.align		8
        /*0058*/ 	.dword	_ZN40_INTERNAL_b2061575_4_k_cu_131479a2_117064cute7productE
	.align		8
        /*0060*/ 	.dword	_ZN40_INTERNAL_b2061575_4_k_cu_131479a2_117064cute1_E
	.align		8
        /*0068*/ 	.dword	$str$22
	.align		8
        /*0070*/ 	.dword	$str$23


//--------------------- .text._ZN7cutlass13device_kernelINS_4gemm6kernel13GemmUniversalIN4cute5tupleIJiiiiEEENS1_10collective13CollectiveMmaINS1_34MainloopSm90TmaGmmaWarpSpecializedILi6ENS5_IJNS4_1CILi1EEESB_SB_EEENS1_35KernelTmaWarpSpecializedCooperativeEEENS5_IJNSA_ILi512EEENSA_ILi16EEENSA_ILi64EEEEEEaNS5_IJlSB_lEEEaSJ_NS4_8TiledMMAINS4_8MMA_AtomIJNS4_4SM904GMMA26MMA_64x16x32_S32S8S8_SS_TNEEEENS4_6LayoutINS5_IJNSA_ILi2EEESB_SB_EEENS5_IJSB_NSA_ILi0EEEST_EEEEENS5_IJNS4_10UnderscoreESW_SW_EEEEENS4_13SM90_TMA_LOADENS4_14ComposedLayoutINS4_7SwizzleILi2ELi4ELi3EEENS4_18smem_ptr_flag_bitsILi8EEENSQ_INS5_IJNSA_ILi8EEESH_EEENS5_IJSH_SB_EEEEEEEvNS4_8identityESZ_S19_vS1A_EENS_8epilogue10collective6detail29Sm90TmaWarpSpecializedAdapterINS1D_15DefaultEpilogueIaSJ_SJ_NS1C_6thread17LinearCombinationIaLi1EiiLNS1H_9ScaleType4KindE0ELNS_15FloatRoundStyleE2EaEENS1_15EpilogueDefaultEEEEEvvEEEEvNT_6ParamsE --------------------------
	.section	.text._ZN7cutlass13device_kernelINS_4gemm6kernel13GemmUniversalIN4cute5tupleIJiiiiEEENS1_10collective13CollectiveMmaINS1_34MainloopSm90TmaGmmaWarpSpecializedILi6ENS5_IJNS4_1CILi1EEESB_SB_EEENS1_35KernelTmaWarpSpecializedCooperativeEEENS5_IJNSA_ILi512EEENSA_ILi16EEENSA_ILi64EEEEEEaNS5_IJlSB_lEEEaSJ_NS4_8TiledMMAINS4_8MMA_AtomIJNS4_4SM904GMMA26MMA_64x16x32_S32S8S8_SS_TNEEEENS4_6LayoutINS5_IJNSA_ILi2EEESB_SB_EEENS5_IJSB_NSA_ILi0EEEST_EEEEENS5_IJNS4_10UnderscoreESW_SW_EEEEENS4_13SM90_TMA_LOADENS4_14ComposedLayoutINS4_7SwizzleILi2ELi4ELi3EEENS4_18smem_ptr_flag_bitsILi8EEENSQ_INS5_IJNSA_ILi8EEESH_EEENS5_IJSH_SB_EEEEEEEvNS4_8identityESZ_S19_vS1A_EENS_8epilogue10collective6detail29Sm90TmaWarpSpecializedAdapterINS1D_15DefaultEpilogueIaSJ_SJ_NS1C_6thread17LinearCombinationIaLi1EiiLNS1H_9ScaleType4KindE0ELNS_15FloatRoundStyleE2EaEENS1_15EpilogueDefaultEEEEEvvEEEEvNT_6ParamsE,"ax",@progbits
	.align	128
.text._ZN7cutlass13device_kernelINS_4gemm6kernel13GemmUniversalIN4cute5tupleIJiiiiEEENS1_10collective13CollectiveMmaINS1_34MainloopSm90TmaGmmaWarpSpecializedILi6ENS5_IJNS4_1CILi1EEESB_SB_EEENS1_35KernelTmaWarpSpecializedCooperativeEEENS5_IJNSA_ILi512EEENSA_ILi16EEENSA_ILi64EEEEEEaNS5_IJlSB_lEEEaSJ_NS4_8TiledMMAINS4_8MMA_AtomIJNS4_4SM904GMMA26MMA_64x16x32_S32S8S8_SS_TNEEEENS4_6LayoutINS5_IJNSA_ILi2EEESB_SB_EEENS5_IJSB_NSA_ILi0EEEST_EEEEENS5_IJNS4_10UnderscoreESW_SW_EEEEENS4_13SM90_TMA_LOADENS4_14ComposedLayoutINS4_7SwizzleILi2ELi4ELi3EEENS4_18smem_ptr_flag_bitsILi8EEENSQ_INS5_IJNSA_ILi8EEESH_EEENS5_IJSH_SB_EEEEEEEvNS4_8identityESZ_S19_vS1A_EENS_8epilogue10collective6detail29Sm90TmaWarpSpecializedAdapterINS1D_15DefaultEpilogueIaSJ_SJ_NS1C_6thread17LinearCombinationIaLi1EiiLNS1H_9ScaleType4KindE0ELNS_15FloatRoundStyleE2EaEENS1_15EpilogueDefaultEEEEEvvEEEEvNT_6ParamsE:
        .type           _ZN7cutlass13device_kernelINS_4gemm6kernel13GemmUniversalIN4cute5tupleIJiiiiEEENS1_10collective13CollectiveMmaINS1_34MainloopSm90TmaGmmaWarpSpecializedILi6ENS5_IJNS4_1CILi1EEESB_SB_EEENS1_35KernelTmaWarpSpecializedCooperativeEEENS5_IJNSA_ILi512EEENSA_ILi16EEENSA_ILi64EEEEEEaNS5_IJlSB_lEEEaSJ_NS4_8TiledMMAINS4_8MMA_AtomIJNS4_4SM904GMMA26MMA_64x16x32_S32S8S8_SS_TNEEEENS4_6LayoutINS5_IJNSA_ILi2EEESB_SB_EEENS5_IJSB_NSA_ILi0EEEST_EEEEENS5_IJNS4_10UnderscoreESW_SW_EEEEENS4_13SM90_TMA_LOADENS4_14ComposedLayoutINS4_7SwizzleILi2ELi4ELi3EEENS4_18smem_ptr_flag_bitsILi8EEENSQ_INS5_IJNSA_ILi8EEESH_EEENS5_IJSH_SB_EEEEEEEvNS4_8identityESZ_S19_vS1A_EENS_8epilogue10collective6detail29Sm90TmaWarpSpecializedAdapterINS1D_15DefaultEpilogueIaSJ_SJ_NS1C_6thread17LinearCombinationIaLi1EiiLNS1H_9ScaleType4KindE0ELNS_15FloatRoundStyleE2EaEENS1_15EpilogueDefaultEEEEEvvEEEEvNT_6ParamsE,@function
        .size           _ZN7cutlass13device_kernelINS_4gemm6kernel13GemmUniversalIN4cute5tupleIJiiiiEEENS1_10collective13CollectiveMmaINS1_34MainloopSm90TmaGmmaWarpSpecializedILi6ENS5_IJNS4_1CILi1EEESB_SB_EEENS1_35KernelTmaWarpSpecializedCooperativeEEENS5_IJNSA_ILi512EEENSA_ILi16EEENSA_ILi64EEEEEEaNS5_IJlSB_lEEEaSJ_NS4_8TiledMMAINS4_8MMA_AtomIJNS4_4SM904GMMA26MMA_64x16x32_S32S8S8_SS_TNEEEENS4_6LayoutINS5_IJNSA_ILi2EEESB_SB_EEENS5_IJSB_NSA_ILi0EEEST_EEEEENS5_IJNS4_10UnderscoreESW_SW_EEEEENS4_13SM90_TMA_LOADENS4_14ComposedLayoutINS4_7SwizzleILi2ELi4ELi3EEENS4_18smem_ptr_flag_bitsILi8EEENSQ_INS5_IJNSA_ILi8EEESH_EEENS5_IJSH_SB_EEEEEEEvNS4_8identityESZ_S19_vS1A_EENS_8epilogue10collective6detail29Sm90TmaWarpSpecializedAdapterINS1D_15DefaultEpilogueIaSJ_SJ_NS1C_6thread17LinearCombinationIaLi1EiiLNS1H_9ScaleType4KindE0ELNS_15FloatRoundStyleE2EaEENS1_15EpilogueDefaultEEEEEvvEEEEvNT_6ParamsE,(.L_x_106 - _ZN7cutlass13device_kernelINS_4gemm6kernel13GemmUniversalIN4cute5tupleIJiiiiEEENS1_10collective13CollectiveMmaINS1_34MainloopSm90TmaGmmaWarpSpecializedILi6ENS5_IJNS4_1CILi1EEESB_SB_EEENS1_35KernelTmaWarpSpecializedCooperativeEEENS5_IJNSA_ILi512EEENSA_ILi16EEENSA_ILi64EEEEEEaNS5_IJlSB_lEEEaSJ_NS4_8TiledMMAINS4_8MMA_AtomIJNS4_4SM904GMMA26MMA_64x16x32_S32S8S8_SS_TNEEEENS4_6LayoutINS5_IJNSA_ILi2EEESB_SB_EEENS5_IJSB_NSA_ILi0EEEST_EEEEENS5_IJNS4_10UnderscoreESW_SW_EEEEENS4_13SM90_TMA_LOADENS4_14ComposedLayoutINS4_7SwizzleILi2ELi4ELi3EEENS4_18smem_ptr_flag_bitsILi8EEENSQ_INS5_IJNSA_ILi8EEESH_EEENS5_IJSH_SB_EEEEEEEvNS4_8identityESZ_S19_vS1A_EENS_8epilogue10collective6detail29Sm90TmaWarpSpecializedAdapterINS1D_15DefaultEpilogueIaSJ_SJ_NS1C_6thread17LinearCombinationIaLi1EiiLNS1H_9ScaleType4KindE0ELNS_15FloatRoundStyleE2EaEENS1_15EpilogueDefaultEEEEEvvEEEEvNT_6ParamsE)
        .other          _ZN7cutlass13device_kernelINS_4gemm6kernel13GemmUniversalIN4cute5tupleIJiiiiEEENS1_10collective13CollectiveMmaINS1_34MainloopSm90TmaGmmaWarpSpecializedILi6ENS5_IJNS4_1CILi1EEESB_SB_EEENS1_35KernelTmaWarpSpecializedCooperativeEEENS5_IJNSA_ILi512EEENSA_ILi16EEENSA_ILi64EEEEEEaNS5_IJlSB_lEEEaSJ_NS4_8TiledMMAINS4_8MMA_AtomIJNS4_4SM904GMMA26MMA_64x16x32_S32S8S8_SS_TNEEEENS4_6LayoutINS5_IJNSA_ILi2EEESB_SB_EEENS5_IJSB_NSA_ILi0EEEST_EEEEENS5_IJNS4_10UnderscoreESW_SW_EEEEENS4_13SM90_TMA_LOADENS4_14ComposedLayoutINS4_7SwizzleILi2ELi4ELi3EEENS4_18smem_ptr_flag_bitsILi8EEENSQ_INS5_IJNSA_ILi8EEESH_EEENS5_IJSH_SB_EEEEEEEvNS4_8identityESZ_S19_vS1A_EENS_8epilogue10collective6detail29Sm90TmaWarpSpecializedAdapterINS1D_15DefaultEpilogueIaSJ_SJ_NS1C_6thread17LinearCombinationIaLi1EiiLNS1H_9ScaleType4KindE0ELNS_15FloatRoundStyleE2EaEENS1_15EpilogueDefaultEEEEEvvEEEEvNT_6ParamsE,@"STO_CUDA_ENTRY STV_DEFAULT"
_ZN7cutlass13device_kernelINS_4gemm6kernel13GemmUniversalIN4cute5tupleIJiiiiEEENS1_10collective13CollectiveMmaINS1_34MainloopSm90TmaGmmaWarpSpecializedILi6ENS5_IJNS4_1CILi1EEESB_SB_EEENS1_35KernelTmaWarpSpecializedCooperativeEEENS5_IJNSA_ILi512EEENSA_ILi16EEENSA_ILi64EEEEEEaNS5_IJlSB_lEEEaSJ_NS4_8TiledMMAINS4_8MMA_AtomIJNS4_4SM904GMMA26MMA_64x16x32_S32S8S8_SS_TNEEEENS4_6LayoutINS5_IJNSA_ILi2EEESB_SB_EEENS5_IJSB_NSA_ILi0EEEST_EEEEENS5_IJNS4_10UnderscoreESW_SW_EEEEENS4_13SM90_TMA_LOADENS4_14ComposedLayoutINS4_7SwizzleILi2ELi4ELi3EEENS4_18smem_ptr_flag_bitsILi8EEENSQ_INS5_IJNSA_ILi8EEESH_EEENS5_IJSH_SB_EEEEEEEvNS4_8identityESZ_S19_vS1A_EENS_8epilogue10collective6detail29Sm90TmaWarpSpecializedAdapterINS1D_15DefaultEpilogueIaSJ_SJ_NS1C_6thread17LinearCombinationIaLi1EiiLNS1H_9ScaleType4KindE0ELNS_15FloatRoundStyleE2EaEENS1_15EpilogueDefaultEEEEEvvEEEEvNT_6ParamsE:
[----:B------:R-:W0:Y:S01]  /*0000*/  LDC R1, c[0x0][0x28] ;  /* 0x00000a00ff017b82 */ /* 0x000e220000000800 */
[----:B------:R-:W1:Y:S01]  /*0010*/  S2R R18, SR_TID.X ;  /* 0x0000000000127919 */ /* 0x000e620000002100 */
[----:B------:R-:W-:Y:S01]  /*0020*/  ELECT P0, URZ, PT ;  /* 0x00000000003f782f */ /* 0x000fe20003800000 */
[----:B------:R-:W-:Y:S01]  /*0030*/  BSSY B0, `(.L_x_0) ;  /* 0x000000f000007945 */ /* 0x000fe20003800000 */
[--C-:B-1----:R-:W-:Y:S02]  /*0040*/  SHF.R.U32.HI R0, RZ, 0x5, R18.reuse ;  /* 0x00000005ff007819 */ /* 0x102fe40000011612 */
[----:B------:R-:W-:-:S03]  /*0050*/  SHF.R.U32.HI R2, RZ, 0x7, R18 ;  /* 0x00000007ff027819 */ /* 0x000fc60000011612 */
[----:B------:R-:W1:Y:S04]  /*0060*/  SHFL.IDX PT, R5, R0, RZ, 0x1f ;  /* 0x00001fff00057589 */ /* 0x000e6800000e0000 */
[----:B------:R2:W3:Y:S01]  /*0070*/  SHFL.IDX PT, R8, R2, RZ, 0x1f ;  /* 0x00001fff02087589 */ /* 0x0004e200000e0000 */
[----:B-1----:R-:W-:-:S13]  /*0080*/  ISETP.NE.OR P0, PT, R5, RZ, !P0 ;  /* 0x000000ff0500720c */ /* 0x002fda0004705670 */
[----:B0-23--:R-:W-:Y:S05]  /*0090*/  @P0 BRA `(.L_x_1) ;  /* 0x0000000000200947 */ /* 0x00dfea0003800000 */
[----:B------:R-:W-:Y:S02]  /*00a0*/  ULDC.64 UR4, c[0x0][0x198] ;  /* 0x0000660000047ab9 */ /* 0x000fe40000000a00 */
[----:B------:R-:W-:Y:S02]  /*00b0*/  UIADD3 UR6, UP0, UR4, 0xf0, URZ ;  /* 0x000000f004067890 */ /* 0x000fe4000ff1e03f */
[----:B------:R-:W-:Y:S02]  /*00c0*/  UIADD3 UR4, UP1, UR4, 0x1f0, URZ ;  /* 0x000001f004047890 */ /* 0x000fe4000ff3e03f */
[----:B------:R-:W-:Y:S02]  /*00d0*/  UIADD3.X UR7, URZ, UR5, URZ, UP0, !UPT ;  /* 0x000000053f077290 */ /* 0x000fe400087fe43f */
[----:B------:R-:W-:-:S07]  /*00e0*/  UIADD3.X UR5, URZ, UR5, URZ, UP1, !UPT ;  /* 0x000000053f057290 */ /* 0x000fce0008ffe43f */
[----:B------:R0:W-:Y:S02]  /*00f0*/  UTMACCTL.PF [UR6] ;  /* 0x00000000060079b9 */ /* 0x0001e40008040000 */
[----:B------:R0:W-:Y:S02]  /*0100*/  UTMACCTL.PF [UR4] ;  /* 0x00000000040079b9 */ /* 0x0001e40008040000 */
[----:B0-----:R-:W-:Y:S01]  /*0110*/  NOP ;  /* 0x0000000000007918 */ /* 0x001fe20000000000 */
.L_x_1:
[----:B------:R-:W-:Y:S05]  /*0120*/  BSYNC B0 ;  /* 0x0000000000007941 */ /* 0x000fea0003800000 */
.L_x_0:
[----:B------:R-:W0:Y:S02]  /*0130*/  SHFL.IDX PT, R2, R0, RZ, 0x1f ;  /* 0x00001fff00027589 */ /* 0x000e2400000e0000 */
[----:B0-----:R-:W-:-:S13]  /*0140*/  ISETP.NE.AND P0, PT, R2, RZ, PT ;  /* 0x000000ff0200720c */ /* 0x001fda0003f05270 */
[----:B------:R-:W-:Y:S05]  /*0150*/  @P0 BRA `(.L_x_2) ;  /* 0x0000000000680947 */ /* 0x000fea0003800000 */
[----:B------:R-:W0:Y:S01]  /*0160*/  S2UR UR8, SR_CgaCtaId ;  /* 0x00000000000879c3 */ /* 0x000e220000008800 */
[----:B------:R-:W-:Y:S01]  /*0170*/  UMOV UR4, 0x400 ;  /* 0x0000040000047882 */ /* 0x000fe20000000000 */
[----:B------:R-:W-:Y:S01]  /*0180*/  UMOV UR5, 0x1 ;  /* 0x0000000100057882 */ /* 0x000fe20000000000 */
[----:B------:R-:W-:Y:S01]  /*0190*/  UMOV UR6, 0x100 ;  /* 0x0000010000067882 */ /* 0x000fe20000000000 */
[----:B------:R-:W-:Y:S01]  /*01a0*/  ELECT P0, URZ, PT ;  /* 0x00000000003f782f */ /* 0x000fe20003800000 */
[----:B------:R-:W-:-:S04]  /*01b0*/  UIADD3 UR6, -UR6, 0x100000, URZ ;  /* 0x0010000006067890 */ /* 0x000fc8000fffe13f */
[----:B------:R-:W-:Y:S02]  /*01c0*/  USHF.L.U32 UR7, UR6, 0xb, URZ ;  /* 0x0000000b06077899 */ /* 0x000fe4000800063f */
[----:B------:R-:W-:Y:S02]  /*01d0*/  USHF.L.U32 UR6, UR6, 0x1, URZ ;  /* 0x0000000106067899 */ /* 0x000fe4000800063f */
[----:B0-----:R-:W-:Y:S02]  /*01e0*/  ULEA UR8, UR8, UR4, 0x18 ;  /* 0x0000000408087291 */ /* 0x001fe4000f8ec03f */
[----:B------:R-:W-:-:S04]  /*01f0*/  UIADD3 UR4, -UR5, 0x100000, URZ ;  /* 0x0010000005047890 */ /* 0x000fc8000fffe13f */
[----:B------:R-:W-:Y:S02]  /*0200*/  USHF.L.U32 UR5, UR4, 0xb, URZ ;  /* 0x0000000b04057899 */ /* 0x000fe4000800063f */
[----:B------:R-:W-:Y:S01]  /*0210*/  USHF.L.U32 UR4, UR4, 0x1, URZ ;  /* 0x0000000104047899 */ /* 0x000fe2000800063f */
[----:B------:R-:W0:Y:S11]  /*0220*/  FENCE.VIEW.ASYNC.S ;  /* 0x00000000000073c6 */ /* 0x000e360000000000 */
[----:B0-----:R0:W1:Y:S01]  /*0230*/  SYNCS.EXCH.64 URZ, [UR8], UR4 ;  /* 0x00000004083f75b2 */ /* 0x0010620008000100 */
[----:B------:R0:W2:Y:S01]  /*0240*/  SYNCS.EXCH.64 URZ, [UR8+0x30], UR6 ;  /* 0x00003006083f75b2 */ /* 0x0000a20008000100 */
[----:B------:R0:W3:Y:S01]  /*0250*/  SYNCS.EXCH.64 URZ, [UR8+0x8], UR4 ;  /* 0x00000804083f75b2 */ /* 0x0000e20008000100 */
[----:B------:R0:W4:Y:S01]  /*0260*/  SYNCS.EXCH.64 URZ, [UR8+0x38], UR6 ;  /* 0x00003806083f75b2 */ /* 0x0001220008000100 */
[----:B------:R0:W0:Y:S01]  /*0270*/  SYNCS.EXCH.64 URZ, [UR8+0x10], UR4 ;  /* 0x00001004083f75b2 */ /* 0x0000220008000100 */
[----:B------:R0:W0:Y:S01]  /*0280*/  SYNCS.EXCH.64 URZ, [UR8+0x40], UR6 ;  /* 0x00004006083f75b2 */ /* 0x0000220008000100 */
[----:B------:R0:W0:Y:S01]  /*0290*/  SYNCS.EXCH.64 URZ, [UR8+0x18], UR4 ;  /* 0x00001804083f75b2 */ /* 0x0000220008000100 */
[----:B------:R0:W0:Y:S01]  /*02a0*/  SYNCS.EXCH.64 URZ, [UR8+0x48], UR6 ;  /* 0x00004806083f75b2 */ /* 0x0000220008000100 */
[----:B------:R0:W0:Y:S01]  /*02b0*/  SYNCS.EXCH.64 URZ, [UR8+0x20], UR4 ;  /* 0x00002004083f75b2 */ /* 0x0000220008000100 */
[----:B------:R0:W0:Y:S01]  /*02c0*/  SYNCS.EXCH.64 URZ, [UR8+0x50], UR6 ;  /* 0x00005006083f75b2 */ /* 0x0000220008000100 */
[----:B------:R0:W0:Y:S01]  /*02d0*/  SYNCS.EXCH.64 URZ, [UR8+0x28], UR4 ;  /* 0x00002804083f75b2 */ /* 0x0000220008000100 */
[----:B------:R0:W0:Y:S01]  /*02e0*/  SYNCS.EXCH.64 URZ, [UR8+0x58], UR6 ;  /* 0x00005806083f75b2 */ /* 0x0000220008000100 */
[----:B------:R-:W-:Y:S01]  /*02f0*/  NOP ;  /* 0x0000000000007918 */ /* 0x000fe20000000000 */
.L_x_2:
[----:B------:R-:W5:Y:S01]  /*0300*/  SHFL.IDX PT, R0, R0, RZ, 0x1f ;  /* 0x00001fff00007589 */ /* 0x000f6200000e0000 */
[----:B------:R-:W-:Y:S01]  /*0310*/  ELECT P0, URZ, PT ;  /* 0x00000000003f782f */ /* 0x000fe20003800000 */
[----:B------:R-:W1:Y:S01]  /*0320*/  LDC R2, c[0x0][0x65c] ;  /* 0x00019700ff027b82 */ /* 0x000e620000000800 */
[----:B------:R-:W-:Y:S01]  /*0330*/  SHF.R.S32.HI R6, RZ, 0x1f, R5 ;  /* 0x0000001fff067819 */ /* 0x000fe20000011405 */
[----:B------:R-:W2:Y:S01]  /*0340*/  S2R R3, SR_CTAID.Y ;  /* 0x0000000000037919 */ /* 0x000ea20000002600 */
[----:B0-----:R-:W-:Y:S01]  /*0350*/  UMOV UR4, 0x20 ;  /* 0x0000002000047882 */ /* 0x001fe20000000000 */
[----:B------:R-:W-:Y:S01]  /*0360*/  ISETP.NE.AND P2, PT, R8, RZ, PT ;  /* 0x000000ff0800720c */ /* 0x000fe20003f45270 */
[----:B------:R-:W-:Y:S01]  /*0370*/  NOP ;  /* 0x0000000000007918 */ /* 0x000fe20000000000 */
[----:B------:R-:W0:Y:S01]  /*0380*/  S2R R4, SR_CTAID.X ;  /* 0x0000000000047919 */ /* 0x000e220000002500 */
[----:B------:R-:W-:Y:S01]  /*0390*/  LEA.HI R6, R6, R5, RZ, 0x2 ;  /* 0x0000000506067211 */ /* 0x000fe200078f10ff */
[----:B------:R-:W-:Y:S01]  /*03a0*/  NOP ;  /* 0x0000000000007918 */ /* 0x000fe20000000000 */
[----:B-----5:R-:W-:-:S02]  /*03b0*/  ISETP.NE.OR P0, PT, R0, RZ, !P0 ;  /* 0x000000ff0000720c */ /* 0x020fc40004705670 */
[----:B-1----:R-:W-:-:S04]  /*03c0*/  ISETP.NE.AND P3, PT, R2, 0x1, PT ;  /* 0x000000010200780c */ /* 0x002fc80003f65270 */
[----:B------:R-:W-:Y:S02]  /*03d0*/  P2R R0, PR, RZ, 0x8 ;  /* 0x00000008ff007803 */ /* 0x000fe40000000000 */
[----:B------:R-:W-:-:S05]  /*03e0*/  LOP3.LUT R0, R6, 0xfffffffc, RZ, 0xc0, !PT ;  /* 0xfffffffc06007812 */ /* 0x000fca00078ec0ff */
[----:B------:R-:W-:Y:S01]  /*03f0*/  VOTEU.ALL UP0, P0 ;  /* 0x00000000003f7886 */ /* 0x000fe20000000000 */
[----:B------:R-:W-:Y:S01]  /*0400*/  IMAD.IADD R0, R5, 0x1, -R0 ;  /* 0x0000000105007824 */ /* 0x000fe200078e0a00 */
[----:B------:R-:W0:Y:S01]  /*0410*/  @P3 LDC R17, c[0x0][0x10] ;  /* 0x00000400ff113b82 */ /* 0x000e220000000800 */
[----:B------:R-:W-:Y:S01]  /*0420*/  VOTEU.ALL UP1, P0 ;  /* 0x00000000003f7886 */ /* 0x000fe20000020000 */
[----:B--2---:R-:W-:Y:S01]  /*0430*/  @P3 IMAD.MOV.U32 R6, RZ, RZ, R3 ;  /* 0x000000ffff063224 */ /* 0x004fe200078e0003 */
[----:B------:R-:W-:Y:S01]  /*0440*/  @!UP0 UMOV UR6, 0x400 ;  /* 0x0000040000068882 */ /* 0x000fe20000000000 */
[----:B------:R-:W-:-:S04]  /*0450*/  @!UP0 UIADD3 UR4, -UR4, 0x100000, URZ ;  /* 0x0010000004048890 */ /* 0x000fc8000fffe13f */
[----:B------:R-:W-:Y:S02]  /*0460*/  @!UP0 USHF.L.U32 UR5, UR4, 0xb, URZ ;  /* 0x0000000b04058899 */ /* 0x000fe4000800063f */
[----:B------:R-:W-:Y:S01]  /*0470*/  @!UP0 USHF.L.U32 UR4, UR4, 0x1, URZ ;  /* 0x0000000104048899 */ /* 0x000fe2000800063f */
[----:B------:R-:W-:Y:S02]  /*0480*/  @P3 IMAD.MOV.U32 R7, RZ, RZ, RZ ;  /* 0x000000ffff073224 */ /* 0x000fe400078e00ff */
[----:B------:R-:W-:Y:S01]  /*0490*/  IMAD.MOV.U32 R5, RZ, RZ, RZ ;  /* 0x000000ffff057224 */ /* 0x000fe200078e00ff */
[----:B------:R-:W1:Y:S01]  /*04a0*/  @!UP0 S2UR UR7, SR_CgaCtaId ;  /* 0x00000000000789c3 */ /* 0x000e620000008800 */
[----:B------:R-:W-:-:S07]  /*04b0*/  @P3 IMAD.MOV.U32 R11, RZ, RZ, RZ ;  /* 0x000000ffff0b3224 */ /* 0x000fce00078e00ff */
[----:B------:R-:W2:Y:S01]  /*04c0*/  @!P3 LDC R9, c[0x0][0xc] ;  /* 0x00000300ff09bb82 */ /* 0x000ea20000000800 */
[----:B0-----:R-:W-:-:S04]  /*04d0*/  @P3 IMAD.WIDE.U32 R16, R4, R17, R6 ;  /* 0x0000001104103225 */ /* 0x001fc800078e0006 */
[----:B------:R-:W-:Y:S01]  /*04e0*/  @P3 IMAD.IADD R17, R17, 0x1, R11 ;  /* 0x0000000111113824 */ /* 0x000fe200078e020b */
[----:B-1----:R-:W-:Y:S01]  /*04f0*/  @!UP0 ULEA UR6, UR7, UR6, 0x18 ;  /* 0x0000000607068291 */ /* 0x002fe2000f8ec03f */
[----:B------:R-:W-:Y:S01]  /*0500*/  VOTEU.ALL UP0, P0 ;  /* 0x00000000003f7886 */ /* 0x000fe20000000000 */
[----:B------:R-:W-:-:S04]  /*0510*/  ISETP.NE.AND P0, PT, R0, 0x3, PT ;  /* 0x000000030000780c */ /* 0x000fc80003f05270 */
[----:B------:R-:W-:Y:S01]  /*0520*/  ISETP.EQ.OR P0, PT, R0, RZ, !P0 ;  /* 0x000000ff0000720c */ /* 0x000fe20004702670 */
[----:B--2---:R-:W-:-:S03]  /*0530*/  @!P3 IMAD.WIDE.U32 R6, R9, R3, R4 ;  /* 0x000000030906b225 */ /* 0x004fc600078e0004 */
[C---:B------:R-:W-:Y:S01]  /*0540*/  ISETP.EQ.AND P0, PT, R8.reuse, RZ, P0 ;  /* 0x000000ff0800720c */ /* 0x040fe20000702270 */
[----:B------:R-:W-:Y:S01]  /*0550*/  VIADD R8, R8, 0xffffffff ;  /* 0xffffffff08087836 */ /* 0x000fe20000000000 */
[----:B------:R-:W0:Y:S02]  /*0560*/  FENCE.VIEW.ASYNC.S ;  /* 0x00000000000073c6 */ /* 0x000e240000000000 */
[----:B0-----:R0:W3:Y:S01]  /*0570*/  @!UP0 SYNCS.EXCH.64 URZ, [UR6+0x70], UR4 ;  /* 0x00007004063f85b2 */ /* 0x0010e20008000100 */
[----:B------:R-:W-:Y:S01]  /*0580*/  @!P3 IMAD.MOV.U32 R16, RZ, RZ, R6 ;  /* 0x000000ffff10b224 */ /* 0x000fe200078e0006 */
[----:B------:R-:W-:Y:S01]  /*0590*/  SEL R19, RZ, 0x1, !P0 ;  /* 0x00000001ff137807 */ /* 0x000fe20004000000 */
[----:B------:R-:W-:Y:S01]  /*05a0*/  @!P3 IMAD.MOV.U32 R17, RZ, RZ, R7 ;  /* 0x000000ffff11b224 */ /* 0x000fe200078e0007 */
[----:B------:R-:W-:-:S04]  /*05b0*/  ISETP.GE.U32.AND P1, PT, R8, 0x2, PT ;  /* 0x000000020800780c */ /* 0x000fc80003f26070 */
[----:B------:R-:W-:Y:S01]  /*05c0*/  SEL R19, R19, 0x2, P1 ;  /* 0x0000000213137807 */ /* 0x000fe20000800000 */
[----:B------:R0:W3:Y:S01]  /*05d0*/  @!UP1 SYNCS.EXCH.64 URZ, [UR6+0x78], UR4 ;  /* 0x00007804063f95b2 */ /* 0x0000e20008000100 */
[----:B------:R-:W-:Y:S01]  /*05e0*/  NOP ;  /* 0x0000000000007918 */ /* 0x000fe20000000000 */
[----:B---34-:R-:W-:Y:S06]  /*05f0*/  BAR.SYNC.DEFER_BLOCKING 0x0 ;  /* 0x0000000000007b1d */ /* 0x018fec0000010000 */
[----:B------:R-:W-:Y:S05]  /*0600*/  @!P2 BRA `(.L_x_3) ;  /* 0x000000400094a947 */ /* 0x000fea0003800000 */
[----:B------:R-:W-:-:S13]  /*0610*/  ISETP.GT.U32.AND P0, PT, R8, 0x1, PT ;  /* 0x000000010800780c */ /* 0x000fda0003f04070 */
[----:B0-----:R-:W-:Y:S05]  /*0620*/  @P0 EXIT ;  /* 0x000000000000094d */ /* 0x001fea0003800000 */
[----:B------:R-:W-:Y:S01]  /*0630*/  ULDC.64 UR4, c[0x0][0x650] ;  /* 0x0001940000047ab9 */ /* 0x000fe20000000a00 */
[----:B------:R-:W-:Y:S01]  /*0640*/  PRMT R0, RZ, 0x7610, R0 ;  /* 0x00007610ff007816 */ /* 0x000fe20000000000 */
[----:B------:R-:W-:Y:S01]  /*0650*/  IMAD.MOV.U32 R57, RZ, RZ, -0x1 ;  /* 0xffffffffff397424 */ /* 0x000fe200078e00ff */
[----:B------:R-:W-:Y:S01]  /*0660*/  ISETP.GE.U32.AND P0, PT, R16, UR4, PT ;  /* 0x0000000410007c0c */ /* 0x000fe2000bf06070 */
[----:B------:R-:W-:Y:S02]  /*0670*/  IMAD.MOV.U32 R58, RZ, RZ, -0x1 ;  /* 0xffffffffff3a7424 */ /* 0x000fe400078e00ff */
[----:B------:R-:W-:Y:S01]  /*0680*/  IMAD.MOV.U32 R59, RZ, RZ, -0x1 ;  /* 0xffffffffff3b7424 */ /* 0x000fe200078e00ff */
[----:B------:R-:W-:-:S13]  /*0690*/  ISETP.GE.U32.AND.EX P0, PT, R17, UR5, PT, P0 ;  /* 0x0000000511007c0c */ /* 0x000fda000bf06100 */
[----:B------:R-:W-:Y:S05]  /*06a0*/  @P0 BRA `(.L_x_4) ;  /* 0x0000000400540947 */ /* 0x000fea0003800000 */
[----:B------:R-:W0:Y:S01]  /*06b0*/  LDC.64 R14, c[0x0][0x628] ;  /* 0x00018a00ff0e7b82 */ /* 0x000e220000000a00 */
[----:B------:R-:W-:Y:S02]  /*06c0*/  IMAD.MOV.U32 R6, RZ, RZ, R16 ;  /* 0x000000ffff067224 */ /* 0x000fe400078e0010 */
[----:B------:R-:W-:-:S05]  /*06d0*/  IMAD.MOV.U32 R7, RZ, RZ, R17 ;  /* 0x000000ffff077224 */ /* 0x000fca00078e0011 */
[----:B------:R-:W1:Y:S08]  /*06e0*/  LDC R0, c[0x0][0x630] ;  /* 0x00018c00ff007b82 */ /* 0x000e700000000800 */
[----:B------:R-:W2:Y:S01]  /*06f0*/  LDC.64 R20, c[0x0][0x620] ;  /* 0x00018800ff147b82 */ /* 0x000ea20000000a00 */
[----:B0-----:R-:W-:-:S04]  /*0700*/  ISETP.NE.U32.AND P0, PT, R14, RZ, PT ;  /* 0x000000ff0e00720c */ /* 0x001fc80003f05070 */
[----:B------:R-:W-:-:S13]  /*0710*/  ISETP.NE.AND.EX P0, PT, R15, RZ, PT, P0 ;  /* 0x000000ff0f00720c */ /* 0x000fda0003f05300 */
[----:B-12---:R-:W-:Y:S05]  /*0720*/  @!P0 BRA `(.L_x_5) ;  /* 0x0000000000288947 */ /* 0x006fea0003800000 */
[----:B------:R-:W0:Y:S02]  /*0730*/  LDC R11, c[0x0][0x634] ;  /* 0x00018d00ff0b7b82 */ /* 0x000e240000000800 */
[----:B0-----:R-:W-:-:S05]  /*0740*/  IADD3 R11, P0, R16, R11, RZ ;  /* 0x0000000b100b7210 */ /* 0x001fca0007f1e0ff */
[----:B------:R-:W-:-:S04]  /*0750*/  IMAD.X R13, RZ, RZ, R17, P0 ;  /* 0x000000ffff0d7224 */ /* 0x000fc800000e0611 */
[----:B------:R-:W-:-:S04]  /*0760*/  IMAD.WIDE.U32 R6, R13, R14, RZ ;  /* 0x0000000e0d067225 */ /* 0x000fc800078e00ff */
[----:B------:R-:W-:-:S04]  /*0770*/  IMAD.WIDE.U32 R8, P0, R11, R15, R6 ;  /* 0x0000000f0b087225 */ /* 0x000fc80007800006 */
[----:B------:R-:W-:-:S04]  /*0780*/  IMAD.WIDE.U32 R6, R11, R14, RZ ;  /* 0x0000000e0b067225 */ /* 0x000fc800078e00ff */
[----:B------:R-:W-:Y:S01]  /*0790*/  IMAD.X R11, RZ, RZ, RZ, P0 ;  /* 0x000000ffff0b7224 */ /* 0x000fe200000e06ff */
[----:B------:R-:W-:Y:S01]  /*07a0*/  IADD3 RZ, P0, R7, R8, RZ ;  /* 0x0000000807ff7210 */ /* 0x000fe20007f1e0ff */
[----:B------:R-:W-:-:S04]  /*07b0*/  IMAD.MOV.U32 R10, RZ, RZ, R9 ;  /* 0x000000ffff0a7224 */ /* 0x000fc800078e0009 */
[----:B------:R-:W-:-:S08]  /*07c0*/  IMAD.WIDE.U32.X R6, R13, R15, R10, P0 ;  /* 0x0000000f0d067225 */ /* 0x000fd000000e040a */
.L_x_5:
[-CC-:B------:R-:W-:Y:S01]  /*07d0*/  SHF.R.U64 R59, R6, R0.reuse, R7.reuse ;  /* 0x00000000063b7219 */ /* 0x180fe20000001207 */
[----:B------:R-:W0:Y:S01]  /*07e0*/  LDC R10, c[0x0][0x618] ;  /* 0x00018600ff0a7b82 */ /* 0x000e220000000800 */
[----:B------:R-:W-:Y:S01]  /*07f0*/  SHF.R.U32.HI R5, RZ, R0, R7 ;  /* 0x00000000ff057219 */ /* 0x000fe20000011607 */
[----:B------:R-:W-:Y:S01]  /*0800*/  ULDC UR4, c[0x0][0x150] ;  /* 0x0000540000047ab9 */ /* 0x000fe20000000800 */
[----:B------:R-:W-:Y:S02]  /*0810*/  IADD3 R9, P0, RZ, -R59, RZ ;  /* 0x8000003bff097210 */ /* 0x000fe40007f1e0ff */
[----:B------:R-:W-:-:S03]  /*0820*/  I2FP.F32.U32 R0, R4 ;  /* 0x0000000400007245 */ /* 0x000fc60000201000 */
[----:B------:R-:W1:Y:S01]  /*0830*/  LDC.64 R26, c[0x0][0x640] ;  /* 0x00019000ff1a7b82 */ /* 0x000e620000000a00 */
[----:B------:R-:W-:Y:S02]  /*0840*/  IMAD.X R11, RZ, RZ, ~R5, P0 ;  /* 0x000000ffff0b7224 */ /* 0x000fe400000e0e05 */
[----:B------:R-:W-:Y:S01]  /*0850*/  FMUL R0, R0, UR4 ;  /* 0x0000000400007c20 */ /* 0x000fe20008400000 */
[----:B------:R-:W-:Y:S01]  /*0860*/  IMAD.WIDE.U32 R6, R9, R20, R16 ;  /* 0x0000001409067225 */ /* 0x000fe200078e0010 */
[----:B------:R-:W-:-:S03]  /*0870*/  ULDC UR4, c[0x0][0x154] ;  /* 0x0000550000047ab9 */ /* 0x000fc60000000800 */
[----:B------:R-:W-:Y:S01]  /*0880*/  IMAD R8, R11, R20, RZ ;  /* 0x000000140b087224 */ /* 0x000fe200078e02ff */
[----:B------:R-:W2:Y:S01]  /*0890*/  LDC R5, c[0x0][0x144] ;  /* 0x00005100ff057b82 */ /* 0x000ea20000000800 */
[----:B------:R-:W3:Y:S02]  /*08a0*/  F2I.U32.TRUNC.NTZ R0, R0 ;  /* 0x0000000000007305 */ /* 0x000ee4000020f000 */
[----:B------:R-:W-:-:S04]  /*08b0*/  IMAD R9, R9, R21, R8 ;  /* 0x0000001509097224 */ /* 0x000fc800078e0208 */
[----:B------:R-:W-:Y:S01]  /*08c0*/  IMAD.IADD R7, R7, 0x1, R9 ;  /* 0x0000000107077824 */ /* 0x000fe200078e0209 */
[----:B------:R-:W4:Y:S01]  /*08d0*/  LDC R12, c[0x0][0x608] ;  /* 0x00018200ff0c7b82 */ /* 0x000f220000000800 */
[----:B------:R-:W-:-:S03]  /*08e0*/  IMAD.MOV.U32 R9, RZ, RZ, -0x1 ;  /* 0xffffffffff097424 */ /* 0x000fc600078e00ff */
[-CC-:B0-----:R-:W-:Y:S02]  /*08f0*/  SHF.R.U64 R20, R6, R10.reuse, R7.reuse ;  /* 0x0000000a06147219 */ /* 0x181fe40000001207 */
[----:B------:R-:W-:Y:S02]  /*0900*/  I2FP.F32.U32 R6, R3 ;  /* 0x0000000300067245 */ /* 0x000fe40000201000 */
[----:B------:R-:W0:Y:S01]  /*0910*/  LDC R24, c[0x0][0x658] ;  /* 0x00019600ff187b82 */ /* 0x000e220000000800 */
[----:B-1----:R-:W-:Y:S01]  /*0920*/  ISETP.NE.U32.AND P0, PT, R26, RZ, PT ;  /* 0x000000ff1a00720c */ /* 0x002fe20003f05070 */
[----:B---3--:R-:W-:Y:S01]  /*0930*/  IMAD.MOV R8, RZ, RZ, -R0 ;  /* 0x000000ffff087224 */ /* 0x008fe200078e0a00 */
[----:B------:R-:W-:Y:S01]  /*0940*/  SHF.R.U32.HI R7, RZ, R10, R7 ;  /* 0x0000000aff077219 */ /* 0x000fe20000011607 */
[----:B------:R-:W-:Y:S01]  /*0950*/  FMUL R6, R6, UR4 ;  /* 0x0000000406067c20 */ /* 0x000fe20008400000 */
[----:B------:R-:W-:-:S03]  /*0960*/  ISETP.NE.AND.EX P0, PT, R27, RZ, PT, P0 ;  /* 0x000000ff1b00720c */ /* 0x000fc60003f05300 */
[----:B------:R-:W1:Y:S01]  /*0970*/  LDC R14, c[0x0][0x148] ;  /* 0x00005200ff0e7b82 */ /* 0x000e620000000800 */
[----:B--2---:R-:W-:-:S07]  /*0980*/  IMAD R0, R5, R8, R4 ;  /* 0x0000000805007224 */ /* 0x004fce00078e0204 */
[----:B------:R-:W2:Y:S01]  /*0990*/  LDC R22, c[0x0][0x600] ;  /* 0x00018000ff167b82 */ /* 0x000ea20000000800 */
[-CC-:B----4-:R-:W-:Y:S02]  /*09a0*/  SHF.R.U64 R28, R20, R12.reuse, R7.reuse ;  /* 0x0000000c141c7219 */ /* 0x190fe40000001207 */
[----:B------:R-:W-:Y:S01]  /*09b0*/  SHF.R.U32.HI R5, RZ, R12, R7 ;  /* 0x0000000cff057219 */ /* 0x000fe20000011607 */
[----:B------:R-:W-:Y:S01]  /*09c0*/  IMAD.MOV.U32 R7, RZ, RZ, 0x1 ;  /* 0x00000001ff077424 */ /* 0x000fe200078e00ff */
[----:B------:R3:W4:Y:S03]  /*09d0*/  F2I.U32.TRUNC.NTZ R12, R6 ;  /* 0x00000006000c7305 */ /* 0x000726000020f000 */
[----:B------:R-:W1:Y:S01]  /*09e0*/  LDC R15, c[0x0][0x648] ;  /* 0x00019200ff0f7b82 */ /* 0x000e620000000800 */
[-C--:B0-----:R-:W-:Y:S02]  /*09f0*/  SHF.L.U32 R4, R9, R24.reuse, RZ ;  /* 0x0000001809047219 */ /* 0x081fe400000006ff */
[----:B------:R-:W-:-:S02]  /*0a00*/  SHF.R.U64 R30, R28, R24, R5 ;  /* 0x000000181c1e7219 */ /* 0x000fc40000001205 */
[----:B------:R-:W-:Y:S02]  /*0a10*/  LOP3.LUT R11, RZ, R4, RZ, 0x33, !PT ;  /* 0x00000004ff0b7212 */ /* 0x000fe400078e33ff */
[-C--:B------:R-:W-:Y:S01]  /*0a20*/  SHF.R.U32.HI R5, RZ, R24.reuse, R5 ;  /* 0x00000018ff057219 */ /* 0x080fe20000011605 */
[----:B------:R-:W0:Y:S01]  /*0a30*/  LDC R21, c[0x0][0x638] ;  /* 0x00018e00ff157b82 */ /* 0x000e220000000800 */
[----:B------:R-:W-:Y:S01]  /*0a40*/  SHF.L.U32 R10, R7, R24, RZ ;  /* 0x00000018070a7219 */ /* 0x000fe200000006ff */
[----:B------:R-:W-:-:S06]  /*0a50*/  IMAD.MOV.U32 R4, RZ, RZ, R30 ;  /* 0x000000ffff047224 */ /* 0x000fcc00078e001e */
[----:B------:R-:W0:Y:S01]  /*0a60*/  LDC R57, c[0x0][0x610] ;  /* 0x00018400ff397b82 */ /* 0x000e220000000800 */
[----:B---34-:R-:W-:Y:S05]  /*0a70*/  @!P0 BRA `(.L_x_6) ;  /* 0x0000000000288947 */ /* 0x018fea0003800000 */
[----:B------:R-:W3:Y:S02]  /*0a80*/  LDC R9, c[0x0][0x64c] ;  /* 0x00019300ff097b82 */ /* 0x000ee40000000800 */
[----:B---3--:R-:W-:-:S05]  /*0a90*/  IADD3 R9, P0, R30, R9, RZ ;  /* 0x000000091e097210 */ /* 0x008fca0007f1e0ff */
        /* <DEDUP_REMOVED lines=8> */
.L_x_6:
[----:B-1----:R-:W-:Y:S01]  /*0b20*/  SHF.R.U64 R4, R4, R15, R5 ;  /* 0x0000000f04047219 */ /* 0x002fe20000001205 */
[----:B--2---:R-:W-:Y:S01]  /*0b30*/  VIADD R5, R22, 0xffffffff ;  /* 0xffffffff16057836 */ /* 0x004fe20000000000 */
[----:B------:R-:W-:Y:S01]  /*0b40*/  LOP3.LUT R11, R28, R11, RZ, 0xc0, !PT ;  /* 0x0000000b1c0b7212 */ /* 0x000fe200078ec0ff */
[----:B------:R-:W-:Y:S02]  /*0b50*/  IMAD.MOV R12, RZ, RZ, -R12 ;  /* 0x000000ffff0c7224 */ /* 0x000fe400078e0a0c */
[----:B------:R-:W-:Y:S02]  /*0b60*/  IMAD.MOV R6, RZ, RZ, -R4 ;  /* 0x000000ffff067224 */ /* 0x000fe400078e0a04 */
[----:B------:R-:W-:Y:S01]  /*0b70*/  IMAD R11, R10, R4, R11 ;  /* 0x000000040a0b7224 */ /* 0x000fe200078e020b */
[----:B------:R-:W-:Y:S01]  /*0b80*/  LOP3.LUT R4, R20, R5, RZ, 0xc0, !PT ;  /* 0x0000000514047212 */ /* 0x000fe200078ec0ff */
[----:B------:R-:W-:Y:S02]  /*0b90*/  @P3 IMAD R0, R14, R12, R3 ;  /* 0x0000000c0e003224 */ /* 0x000fe400078e0203 */
[----:B0-----:R-:W-:-:S02]  /*0ba0*/  IMAD R3, R6, R21, R30 ;  /* 0x0000001506037224 */ /* 0x001fc400078e021e */
[----:B------:R-:W-:Y:S02]  /*0bb0*/  IMAD R57, R11, R57, R0 ;  /* 0x000000390b397224 */ /* 0x000fe400078e0200 */
[----:B------:R-:W-:Y:S02]  /*0bc0*/  IMAD R4, R3, R22, R4 ;  /* 0x0000001603047224 */ /* 0x000fe400078e0204 */
[----:B------:R-:W-:-:S03]  /*0bd0*/  IMAD.MOV.U32 R0, RZ, RZ, 0x1 ;  /* 0x00000001ff007424 */ /* 0x000fc600078e00ff */
[----:B------:R-:W-:Y:S02]  /*0be0*/  SEL R58, R4, R57, !P3 ;  /* 0x00000039043a7207 */ /* 0x000fe40005800000 */
[----:B------:R-:W-:-:S07]  /*0bf0*/  SEL R57, R57, R4, !P3 ;  /* 0x0000000439397207 */ /* 0x000fce0005800000 */
.L_x_4:
[----:B------:R-:W-:-:S08]  /*0c00*/  NOP ;  /* 0x0000000000007918 */ /* 0x000fd00000000000 */
[----:B------:R-:W0:Y:S02]  /*0c10*/  USETMAXREG.TRY_ALLOC.CTAPOOL UP0, 0xe8 ;  /* 0x000000e8000079c8 */ /* 0x000e240008000600 */
[----:B0-----:R-:W-:-:S13]  /*0c20*/  PLOP3.LUT P0, PT, PT, PT, UP0, 0x80, 0x0 ;  /* 0x000000000000781c */ /* 0x001fda0003f0f008 */
[----:B------:R-:W-:Y:S05]  /*0c30*/  @!P0 BRA `(.L_x_4) ;  /* 0xfffffffc00f08947 */ /* 0x000fea000383ffff */
[----:B------:R-:W-:Y:S01]  /*0c40*/  ULDC.64 UR4, c[0x0][0x598] ;  /* 0x0001660000047ab9 */ /* 0x000fe20000000a00 */
[----:B------:R-:W-:Y:S01]  /*0c50*/  ULDC.64 UR36, c[0x0][0x208] ;  /* 0x0000820000247ab9 */ /* 0x000fe20000000a00 */
[----:B------:R-:W-:-:S04]  /*0c60*/  ISETP.NE.U32.AND P0, PT, RZ, UR4, PT ;  /* 0x00000004ff007c0c */ /* 0x000fc8000bf05070 */
[----:B------:R-:W-:-:S13]  /*0c70*/  ISETP.NE.AND.EX P0, PT, RZ, UR5, PT, P0 ;  /* 0x00000005ff007c0c */ /* 0x000fda000bf05300 */
[----:B------:R-:W-:Y:S05]  /*0c80*/  @!P0 BRA `(.L_x_7) ;  /* 0x00000000001c8947 */ /* 0x000fea0003800000 */
[----:B------:R-:W0:Y:S02]  /*0c90*/  LDC.64 R4, c[0x0][0x598] ;  /* 0x00016600ff047b82 */ /* 0x000e240000000a00 */
[----:B0-----:R-:W2:Y:S02]  /*0ca0*/  LDG.E.64 R4, desc[UR36][R4.64] ;  /* 0x0000002404047981 */ /* 0x001ea4000c1e1b00 */
[----:B--2---:R-:W-:-:S04]  /*0cb0*/  ISETP.NE.U32.AND P0, PT, R4, RZ, PT ;  /* 0x000000ff0400720c */ /* 0x004fc80003f05070 */
[----:B------:R-:W-:-:S13]  /*0cc0*/  ISETP.NE.AND.EX P0, PT, R5, RZ, PT, P0 ;  /* 0x000000ff0500720c */ /* 0x000fda0003f05300 */
[----:B------:R-:W-:Y:S05]  /*0cd0*/  @!P0 BRA `(.L_x_7) ;  /* 0x0000000000088947 */ /* 0x000fea0003800000 */
[----:B------:R0:W5:Y:S01]  /*0ce0*/  LD.E R22, desc[UR36][R4.64] ;  /* 0x0000002404167980 */ /* 0x000162000c101900 */
[----:B------:R-:W-:Y:S05]  /*0cf0*/  BRA `(.L_x_8) ;  /* 0x0000000000247947 */ /* 0x000fea0003800000 */
.L_x_7:
[----:B------:R-:W-:Y:S02]  /*0d00*/  ULDC.64 UR4, c[0x0][0x588] ;  /* 0x0001620000047ab9 */ /* 0x000fe40000000a00 */
[----:B------:R-:W-:-:S04]  /*0d10*/  ISETP.NE.U32.AND P0, PT, RZ, UR4, PT ;  /* 0x00000004ff007c0c */ /* 0x000fc8000bf05070 */
[----:B------:R-:W-:-:S13]  /*0d20*/  ISETP.NE.AND.EX P0, PT, RZ, UR5, PT, P0 ;  /* 0x00000005ff007c0c */ /* 0x000fda000bf05300 */
[----:B------:R-:W-:Y:S05]  /*0d30*/  @!P0 BRA `(.L_x_9) ;  /* 0x00000000000c8947 */ /* 0x000fea0003800000 */
[----:B------:R-:W0:Y:S02]  /*0d40*/  LDC.64 R22, c[0x0][0x588] ;  /* 0x00016200ff167b82 */ /* 0x000e240000000a00 */
[----:B0-----:R1:W5:Y:S01]  /*0d50*/  LDG.E R22, desc[UR36][R22.64] ;  /* 0x0000002416167981 */ /* 0x001362000c1e1900 */
[----:B------:R-:W-:Y:S05]  /*0d60*/  BRA `(.L_x_8) ;  /* 0x0000000000087947 */ /* 0x000fea0003800000 */
.L_x_9:
[----:B------:R-:W-:Y:S02]  /*0d70*/  ULDC UR4, c[0x0][0x580] ;  /* 0x0001600000047ab9 */ /* 0x000fe40000000800 */
[----:B------:R-:W-:-:S07]  /*0d80*/  IMAD.U32 R22, RZ, RZ, UR4 ;  /* 0x00000004ff167e24 */ /* 0x000fce000f8e00ff */
.L_x_8:
[----:B------:R-:W-:Y:S02]  /*0d90*/  ULDC.64 UR4, c[0x0][0x5a0] ;  /* 0x0001680000047ab9 */ /* 0x000fe40000000a00 */
[----:B------:R-:W-:-:S04]  /*0da0*/  ISETP.NE.U32.AND P0, PT, RZ, UR4, PT ;  /* 0x00000004ff007c0c */ /* 0x000fc8000bf05070 */
[----:B------:R-:W-:-:S13]  /*0db0*/  ISETP.NE.AND.EX P0, PT, RZ, UR5, PT, P0 ;  /* 0x00000005ff007c0c */ /* 0x000fda000bf05300 */
[----:B------:R-:W-:Y:S05]  /*0dc0*/  @!P0 BRA `(.L_x_10) ;  /* 0x00000000001c8947 */ /* 0x000fea0003800000 */
[----:B0-----:R-:W0:Y:S02]  /*0dd0*/  LDC.64 R4, c[0x0][0x5a0] ;  /* 0x00016800ff047b82 */ /* 0x001e240000000a00 */
[----:B0-----:R-:W2:Y:S02]  /*0de0*/  LDG.E.64 R4, desc[UR36][R4.64] ;  /* 0x0000002404047981 */ /* 0x001ea4000c1e1b00 */
[----:B--2---:R-:W-:-:S04]  /*0df0*/  ISETP.NE.U32.AND P0, PT, R4, RZ, PT ;  /* 0x000000ff0400720c */ /* 0x004fc80003f05070 */
[----:B------:R-:W-:-:S13]  /*0e00*/  ISETP.NE.AND.EX P0, PT, R5, RZ, PT, P0 ;  /* 0x000000ff0500720c */ /* 0x000fda0003f05300 */
[----:B------:R-:W-:Y:S05]  /*0e10*/  @!P0 BRA `(.L_x_10) ;  /* 0x0000000000088947 */ /* 0x000fea0003800000 */
[----:B-1----:R0:W5:Y:S01]  /*0e20*/  LD.E R23, desc[UR36][R4.64] ;  /* 0x0000002404177980 */ /* 0x002162000c101900 */
[----:B------:R-:W-:Y:S05]  /*0e30*/  BRA `(.L_x_11) ;  /* 0x0000000000247947 */ /* 0x000fea0003800000 */
.L_x_10:
[----:B------:R-:W-:Y:S02]  /*0e40*/  ULDC.64 UR4, c[0x0][0x590] ;  /* 0x0001640000047ab9 */ /* 0x000fe40000000a00 */
[----:B------:R-:W-:-:S04]  /*0e50*/  ISETP.NE.U32.AND P0, PT, RZ, UR4, PT ;  /* 0x00000004ff007c0c */ /* 0x000fc8000bf05070 */
[----:B------:R-:W-:-:S13]  /*0e60*/  ISETP.NE.AND.EX P0, PT, RZ, UR5, PT, P0 ;  /* 0x00000005ff007c0c */ /* 0x000fda000bf05300 */
[----:B------:R-:W-:Y:S05]  /*0e70*/  @!P0 BRA `(.L_x_12) ;  /* 0x00000000000c8947 */ /* 0x000fea0003800000 */
[----:B0-----:R-:W1:Y:S02]  /*0e80*/  LDC.64 R4, c[0x0][0x590] ;  /* 0x00016400ff047b82 */ /* 0x001e640000000a00 */
[----:B-1----:R1:W5:Y:S01]  /*0e90*/  LDG.E R23, desc[UR36][R4.64] ;  /* 0x0000002404177981 */ /* 0x002362000c1e1900 */
[----:B------:R-:W-:Y:S05]  /*0ea0*/  BRA `(.L_x_11) ;  /* 0x0000000000087947 */ /* 0x000fea0003800000 */
.L_x_12:
[----:B------:R-:W-:Y:S02]  /*0eb0*/  ULDC UR4, c[0x0][0x584] ;  /* 0x0001610000047ab9 */ /* 0x000fe40000000800 */
[----:B-1----:R-:W-:-:S07]  /*0ec0*/  IMAD.U32 R23, RZ, RZ, UR4 ;  /* 0x00000004ff177e24 */ /* 0x002fce000f8e00ff */
.L_x_11:
[----:B------:R-:W-:-:S13]  /*0ed0*/  LOP3.LUT P0, RZ, R0, 0xff, RZ, 0xc0, !PT ;  /* 0x000000ff00ff7812 */ /* 0x000fda000780c0ff */
[----:B------:R-:W-:Y:S05]  /*0ee0*/  @!P0 EXIT ;  /* 0x000000000000894d */ /* 0x000fea0003800000 */
[----:B------:R-:W-:Y:S01]  /*0ef0*/  ULDC UR4, c[0x0][0x28c] ;  /* 0x0000a30000047ab9 */ /* 0x000fe20000000800 */
[----:B------:R-:W-:Y:S01]  /*0f00*/  ULDC.64 UR6, c[0x0][0x5c8] ;  /* 0x0001720000067ab9 */ /* 0x000fe20000000a00 */
[----:B------:R-:W-:Y:S02]  /*0f10*/  UIADD3 UR4, UR4, 0x3f, URZ ;  /* 0x0000003f04047890 */ /* 0x000fe4000fffe03f */
[----:B------:R-:W-:Y:S02]  /*0f20*/  USHF.L.U64.HI UR40, UR6, 0x3, UR7 ;  /* 0x0000000306287899 */ /* 0x000fe40008010207 */
[----:B------:R-:W-:Y:S02]  /*0f30*/  USHF.R.S32.HI UR5, URZ, 0x1f, UR4 ;  /* 0x0000001f3f057899 */ /* 0x000fe40008011404 */
[----:B------:R-:W-:Y:S02]  /*0f40*/  USHF.L.U32 UR41, UR6, 0x3, URZ ;  /* 0x0000000306297899 */ /* 0x000fe4000800063f */
[----:B------:R-:W-:Y:S01]  /*0f50*/  ULEA.HI UR5, UR5, UR4, URZ, 0x6 ;  /* 0x0000000405057291 */ /* 0x000fe2000f8f303f */
[----:B------:R-:W-:Y:S01]  /*0f60*/  UMOV UR38, URZ ;  /* 0x0000003f00267c82 */ /* 0x000fe20008000000 */
[----:B------:R-:W-:-:S02]  /*0f70*/  UMOV UR39, URZ ;  /* 0x0000003f00277c82 */ /* 0x000fc40008000000 */
[----:B------:R-:W-:-:S12]  /*0f80*/  USHF.R.S32.HI UR42, URZ, 0x6, UR5 ;  /* 0x000000063f2a7899 */ /* 0x000fd80008011405 */
.L_x_66:
[----:B------:R-:W-:Y:S01]  /*0f90*/  LOP3.LUT R0, R18, 0x80, RZ, 0xc0, !PT ;  /* 0x0000008012007812 */ /* 0x000fe200078ec0ff */
[----:B------:R-:W2:Y:S01]  /*0fa0*/  S2UR UR7, SR_CgaCtaId ;  /* 0x00000000000779c3 */ /* 0x000ea20000008800 */
[----:B------:R-:W-:Y:S02]  /*0fb0*/  UMOV UR6, 0x400 ;  /* 0x0000040000067882 */ /* 0x000fe40000000000 */
[----:B------:R-:W-:-:S06]  /*0fc0*/  SHF.R.U32.HI R0, RZ, 0x7, R0 ;  /* 0x00000007ff007819 */ /* 0x000fcc0000011600 */
[----:B------:R-:W3:Y:S01]  /*0fd0*/  SHFL.IDX PT, R0, R0, RZ, 0x1f ;  /* 0x00001fff00007589 */ /* 0x000ee200000e0000 */
[----:B--2---:R-:W-:Y:S01]  /*0fe0*/  ULEA UR6, UR7, UR6, 0x18 ;  /* 0x0000000607067291 */ /* 0x004fe2000f8ec03f */
[----:B---3--:R-:W-:-:S13]  /*0ff0*/  R2UR UR4, R0 ;  /* 0x00000000000472ca */ /* 0x008fda00000e0000 */
[----:B------:R-:W-:-:S04]  /*1000*/  ULEA.HI UR5, UR4, UR4, URZ, 0x1 ;  /* 0x0000000404057291 */ /* 0x000fc8000f8f083f */
[----:B------:R-:W-:-:S04]  /*1010*/  ULOP3.LUT UR5, UR5, 0xffffe, URZ, 0xc0, !UPT ;  /* 0x000ffffe05057892 */ /* 0x000fc8000f8ec03f */
[----:B------:R-:W-:-:S03]  /*1020*/  UIADD3 UR5, UR4, -UR5, URZ ;  /* 0x8000000504057290 */ /* 0x000fc6000fffe03f */
[----:B------:R-:W-:Y:S01]  /*1030*/  ULDC UR4, c[0x0][0x28c] ;  /* 0x0000a30000047ab9 */ /* 0x000fe20000000800 */
[----:B------:R-:W-:Y:S01]  /*1040*/  ULEA UR5, UR5, UR6, 0xc ;  /* 0x0000000605057291 */ /* 0x000fe2000f8e603f */
[----:B------:R-:W-:-:S03]  /*1050*/  ISETP.LT.AND P0, PT, RZ, UR4, PT ;  /* 0x00000004ff007c0c */ /* 0x000fc6000bf01270 */
[----:B------:R-:W-:-:S04]  /*1060*/  UIADD3 UR5, UR5, 0x180, URZ ;  /* 0x0000018005057890 */ /* 0x000fc8000fffe03f */
[----:B------:R-:W-:-:S04]  /*1070*/  USHF.R.U32.HI UR5, URZ, 0x4, UR5 ;  /* 0x000000043f057899 */ /* 0x000fc80008011605 */
[----:B------:R-:W-:Y:S02]  /*1080*/  ULOP3.LUT UR43, UR5, 0x3fff, URZ, 0xc0, !UPT ;  /* 0x00003fff052b7892 */ /* 0x000fe4000f8ec03f */
[----:B0-----:R-:W-:Y:S10]  /*1090*/  @P0 BRA `(.L_x_13) ;  /* 0x0000000000400947 */ /* 0x001ff40003800000 */
[----:B------:R-:W-:Y:S01]  /*10a0*/  MOV R0, 0x0 ;  /* 0x0000000000007802 */ /* 0x000fe20000000f00 */
[----:B------:R-:W-:Y:S01]  /*10b0*/  ULDC.64 UR4, c[0x4][0x68] ;  /* 0x01001a0000047ab9 */ /* 0x000fe20000000a00 */
[----:B------:R-:W-:Y:S01]  /*10c0*/  ULDC.64 UR6, c[0x4][0x8] ;  /* 0x0100020000067ab9 */ /* 0x000fe20000000a00 */
[----:B01----:R-:W-:Y:S01]  /*10d0*/  IMAD.U32 R4, RZ, RZ, UR4 ;  /* 0x00000004ff047e24 */ /* 0x003fe2000f8e00ff */
[----:B------:R0:W1:Y:S01]  /*10e0*/  LDC.64 R14, c[0x4][R0] ;  /* 0x01000000000e7b82 */ /* 0x0000620000000a00 */
[----:B------:R-:W-:Y:S01]  /*10f0*/  IMAD.U32 R5, RZ, RZ, UR5 ;  /* 0x00000005ff057e24 */ /* 0x000fe2000f8e00ff */
[----:B------:R-:W-:Y:S01]  /*1100*/  ULDC.64 UR4, c[0x4][0x70] ;  /* 0x01001c0000047ab9 */ /* 0x000fe20000000a00 */
[----:B------:R-:W-:Y:S02]  /*1110*/  IMAD.U32 R10, RZ, RZ, UR6 ;  /* 0x00000006ff0a7e24 */ /* 0x000fe4000f8e00ff */
[----:B------:R-:W-:Y:S02]  /*1120*/  IMAD.U32 R6, RZ, RZ, UR4 ;  /* 0x00000004ff067e24 */ /* 0x000fe4000f8e00ff */
[----:B------:R-:W-:-:S02]  /*1130*/  IMAD.U32 R7, RZ, RZ, UR5 ;  /* 0x00000005ff077e24 */ /* 0x000fc4000f8e00ff */
[----:B------:R-:W-:Y:S02]  /*1140*/  IMAD.U32 R11, RZ, RZ, UR7 ;  /* 0x00000007ff0b7e24 */ /* 0x000fe4000f8e00ff */
[----:B------:R-:W-:Y:S02]  /*1150*/  IMAD.MOV.U32 R8, RZ, RZ, 0x1e1 ;  /* 0x000001e1ff087424 */ /* 0x000fe400078e00ff */
[----:B------:R-:W-:Y:S02]  /*1160*/  IMAD.MOV.U32 R12, RZ, RZ, 0x1 ;  /* 0x00000001ff0c7424 */ /* 0x000fe400078e00ff */
[----:B0-----:R-:W-:-:S07]  /*1170*/  IMAD.MOV.U32 R13, RZ, RZ, RZ ;  /* 0x000000ffff0d7224 */ /* 0x001fce00078e00ff */
[----:B------:R-:W-:-:S07]  /*1180*/  LEPC R20, `(.L_x_13) ;  /* 0x000000001014794e */ /* 0x000fce0000000000 */
[----:B-1---5:R-:W-:Y:S05]  /*1190*/  CALL.ABS.NOINC R14 ;  /* 0x000000000e007343 */ /* 0x022fea0003c00000 */
.L_x_13:
[----:B------:R-:W-:-:S04]  /*11a0*/  LOP3.LUT R0, R19, 0x1, RZ, 0xfc, !PT ;  /* 0x0000000113007812 */ /* 0x000fc800078efcff */
[----:B------:R-:W-:-:S13]  /*11b0*/  ISETP.NE.AND P0, PT, R0, 0x3, PT ;  /* 0x000000030000780c */ /* 0x000fda0003f05270 */
[----:B------:R-:W-:Y:S05]  /*11c0*/  @!P0 BRA `(.L_x_14) ;  /* 0x0000000000048947 */ /* 0x000fea0003800000 */
[----:B------:R-:W-:Y:S01]  /*11d0*/  BPT.TRAP 0x1 ;  /* 0x000000040000795c */ /* 0x000fe20000300000 */
.L_x_14:
[----:B------:R-:W2:Y:S01]  /*11e0*/  S2UR UR5, SR_CgaCtaId ;  /* 0x00000000000579c3 */ /* 0x000ea20000008800 */
[----:B------:R-:W-:Y:S01]  /*11f0*/  UMOV UR4, 0x400 ;  /* 0x0000040000047882 */ /* 0x000fe20000000000 */
[----:B------:R-:W-:Y:S02]  /*1200*/  IMAD.U32 R0, RZ, RZ, UR38 ;  /* 0x00000026ff007e24 */ /* 0x000fe4000f8e00ff */
[----:B------:R-:W-:-:S03]  /*1210*/  IMAD.U32 R3, RZ, RZ, UR39 ;  /* 0x00000027ff037e24 */ /* 0x000fc6000f8e00ff */
[----:B------:R-:W-:Y:S01]  /*1220*/  SHF.L.U32 R0, R0, 0x1f, RZ ;  /* 0x0000001f00007819 */ /* 0x000fe200000006ff */
[----:B--2---:R-:W-:-:S06]  /*1230*/  ULEA UR4, UR5, UR4, 0x18 ;  /* 0x0000000405047291 */ /* 0x004fcc000f8ec03f */
[----:B------:R-:W-:-:S04]  /*1240*/  IMAD.U32 R6, RZ, RZ, UR4 ;  /* 0x00000004ff067e24 */ /* 0x000fc8000f8e00ff */
[----:B------:R-:W-:-:S04]  /*1250*/  IMAD R3, R3, 0x8, R6 ;  /* 0x0000000803037824 */ /* 0x000fc800078e0206 */
[----:B------:R2:W3:Y:S01]  /*1260*/  SYNCS.PHASECHK.TRANS64.TRYWAIT P1, [R3+URZ], R0 ;  /* 0x00000000030075a7 */ /* 0x0004e2000802017f */
[----:B------:R-:W-:Y:S05]  /*1270*/  @!P0 BRA `(.L_x_15) ;  /* 0x0000000000048947 */ /* 0x000fea0003800000 */
[----:B------:R-:W-:Y:S01]  /*1280*/  BPT.TRAP 0x1 ;  /* 0x000000040000795c */ /* 0x000fe20000300000 */
.L_x_15:
[----:B---3--:R-:W-:Y:S05]  /*1290*/  @P1 BRA `(.L_x_16) ;  /* 0x0000000000081947 */ /* 0x008fea0003800000 */
[----:B------:R-:W3:Y:S02]  /*12a0*/  SYNCS.PHASECHK.TRANS64.TRYWAIT P1, [R3+URZ], R0 ;  /* 0x00000000030075a7 */ /* 0x000ee4000802017f */
[----:B---3--:R-:W-:Y:S05]  /*12b0*/  @!P1 BRA `(.L_x_17) ;  /* 0x0000004c003c9947 */ /* 0x008fea0003800000 */
.L_x_16:
[----:B------:R-:W-:-:S04]  /*12c0*/  UISETP.LT.AND UP0, UPT, UR42, 0x1, UPT ;  /* 0x000000012a00788c */ /* 0x000fc8000bf01270 */
[----:B------:R-:W-:-:S06]  /*12d0*/  USEL UR4, UR42, 0x1, UP0 ;  /* 0x000000012a047887 */ /* 0x000fcc0008000000 */
[----:B--23--:R-:W-:Y:S01]  /*12e0*/  IMAD.U32 R0, RZ, RZ, UR4 ;  /* 0x00000004ff007e24 */ /* 0x00cfe2000f8e00ff */
[----:B------:R-:W-:Y:S05]  /*12f0*/  WARPSYNC.ALL ;  /* 0x0000000000007948 */ /* 0x000fea0003800000 */
[----:B------:R-:W-:-:S04]  /*1300*/  IADD3 R0, -R0, UR42, RZ ;  /* 0x0000002a00007c10 */ /* 0x000fc8000fffe1ff */
[----:B------:R-:W-:Y:S02]  /*1310*/  ISETP.GE.AND P1, PT, R0, 0x1, PT ;  /* 0x000000010000780c */ /* 0x000fe40003f26270 */
[----:B------:R-:W-:Y:S01]  /*1320*/  R2UR UR4, R6 ;  /* 0x00000000060472ca */ /* 0x000fe200000e0000 */
[----:B------:R-:W-:Y:S01]  /*1330*/  WARPGROUP.ARRIVE ;  /* 0x00000000000079c5 */ /* 0x000fe20000000000 */
[----:B------:R-:W-:Y:S01]  /*1340*/  UMOV UR9, 0x80000020 ;  /* 0x8000002000097882 */ /* 0x000fe20000000000 */
[----:B------:R-:W-:-:S10]  /*1350*/  UMOV UR11, 0x80000020 ;  /* 0x80000020000b7882 */ /* 0x000fd40000000000 */
[----:B------:R-:W-:-:S04]  /*1360*/  UIADD3 UR4, UR4, 0x30180, URZ ;  /* 0x0003018004047890 */ /* 0x000fc8000fffe03f */
[----:B------:R-:W-:-:S04]  /*1370*/  USHF.R.U32.HI UR4, URZ, 0x4, UR4 ;  /* 0x000000043f047899 */ /* 0x000fc80008011604 */
[----:B------:R-:W-:Y:S02]  /*1380*/  ULOP3.LUT UR5, UR4, 0x3fff, URZ, 0xc0, !UPT ;  /* 0x00003fff04057892 */ /* 0x000fe4000f8ec03f */
[----:B------:R-:W-:Y:S02]  /*1390*/  ULOP3.LUT UR4, UR43, 0x10000, URZ, 0xfc, !UPT ;  /* 0x000100002b047892 */ /* 0x000fe4000f8efc3f */
[----:B------:R-:W-:Y:S02]  /*13a0*/  ULOP3.LUT UR5, UR5, 0x10000, URZ, 0xfc, !UPT ;  /* 0x0001000005057892 */ /* 0x000fe4000f8efc3f */
[----:B------:R-:W-:Y:S02]  /*13b0*/  ULEA UR7, UR39, UR4, 0xb ;  /* 0x0000000427077291 */ /* 0x000fe4000f8e583f */
[----:B------:R-:W-:Y:S02]  /*13c0*/  ULEA UR6, UR39, UR5, 0x6 ;  /* 0x0000000527067291 */ /* 0x000fe4000f8e303f */
[----:B------:R-:W-:-:S02]  /*13d0*/  UIADD3 UR12, UR7, 0x200, URZ ;  /* 0x00000200070c7890 */ /* 0x000fc4000fffe03f */
[----:B------:R-:W-:Y:S02]  /*13e0*/  UIADD3 UR13, UR7, 0x400, URZ ;  /* 0x00000400070d7890 */ /* 0x000fe4000fffe03f */
[----:B------:R-:W-:Y:S01]  /*13f0*/  UMOV UR8, UR7 ;  /* 0x0000000700087c82 */ /* 0x000fe20008000000 */
[----:B------:R-:W-:Y:S01]  /*1400*/  UMOV UR10, UR6 ;  /* 0x00000006000a7c82 */ /* 0x000fe20008000000 */
[----:B------:R-:W-:Y:S01]  /*1410*/  UIADD3 UR14, UR7, 0x600, URZ ;  /* 0x00000600070e7890 */ /* 0x000fe2000fffe03f */
[----:B------:R-:W-:Y:S01]  /*1420*/  IGMMA.64x16x32.S8.S8 R48, gdesc[UR8], RZ, !UPT, gsb0 ;  /* 0x00600000083079f1 */ /* 0x000fe2000c0410ff */
[----:B------:R-:W-:Y:S01]  /*1430*/  UMOV UR8, UR12 ;  /* 0x0000000c00087c82 */ /* 0x000fe20008000000 */
[----:B------:R-:W-:Y:S01]  /*1440*/  UMOV UR9, 0x80000020 ;  /* 0x8000002000097882 */ /* 0x000fe20000000000 */
[----:B------:R-:W-:Y:S01]  /*1450*/  UIADD3 UR12, UR7, 0x402, URZ ;  /* 0x00000402070c7890 */ /* 0x000fe2000fffe03f */
[----:B------:R-:W-:Y:S02]  /*1460*/  WARPGROUP.DEPBAR.LE gsb0, 0x0 ;  /* 0x00008000000079c5 */ /* 0x000fe40000010000 */
[----:B------:R-:W-:-:S06]  /*1470*/  WARPGROUP.ARRIVE ;  /* 0x00000000000079c5 */ /* 0x000fcc0000000000 */
[----:B------:R-:W-:Y:S01]  /*1480*/  IGMMA.64x16x32.S8.S8 R40, gdesc[UR8], RZ, !UPT, gsb0 ;  /* 0x00600000082879f1 */ /* 0x000fe2000c0410ff */
[----:B------:R-:W-:Y:S01]  /*1490*/  UMOV UR8, UR13 ;  /* 0x0000000d00087c82 */ /* 0x000fe20008000000 */
[----:B------:R-:W-:Y:S01]  /*14a0*/  UMOV UR9, 0x80000020 ;  /* 0x8000002000097882 */ /* 0x000fe20000000000 */
        /* <DEDUP_REMOVED lines=8> */
[----:B------:R-:W-:Y:S02]  /*1530*/  UIADD3 UR8, UR7, 0x2, URZ ;  /* 0x0000000207087890 */ /* 0x000fe4000fffe03f */
[----:B------:R-:W-:Y:S01]  /*1540*/  UIADD3 UR10, UR6, 0x2, URZ ;  /* 0x00000002060a7890 */ /* 0x000fe2000fffe03f */
[----:B------:R-:W-:Y:S01]  /*1550*/  UMOV UR9, 0x80000020 ;  /* 0x8000002000097882 */ /* 0x000fe20000000000 */
[----:B------:R-:W-:Y:S01]  /*1560*/  UMOV UR11, 0x80000020 ;  /* 0x80000020000b7882 */ /* 0x000fe20000000000 */
[----:B------:R-:W-:Y:S02]  /*1570*/  UIADD3 UR6, UR7, 0x202, URZ ;  /* 0x0000020207067890 */ /* 0x000fe4000fffe03f */
[----:B------:R-:W-:Y:S01]  /*1580*/  UIADD3 UR7, UR7, 0x602, URZ ;  /* 0x0000060207077890 */ /* 0x000fe2000fffe03f */
[----:B------:R-:W-:Y:S02]  /*1590*/  WARPGROUP.DEPBAR.LE gsb0, 0x0 ;  /* 0x00008000000079c5 */ /* 0x000fe40000010000 */
[----:B------:R-:W-:-:S06]  /*15a0*/  WARPGROUP.ARRIVE ;  /* 0x00000000000079c5 */ /* 0x000fcc0000000000 */
[----:B------:R-:W-:Y:S01]  /*15b0*/  IGMMA.64x16x32.S8.S8 R48, gdesc[UR8], R48, gsb0 ;  /* 0x00600000083079f1 */ /* 0x000fe20008041030 */
[----:B------:R-:W-:Y:S01]  /*15c0*/  UMOV UR8, UR6 ;  /* 0x0000000600087c82 */ /* 0x000fe20008000000 */
[----:B------:R-:W-:Y:S01]  /*15d0*/  UMOV UR9, 0x80000020 ;  /* 0x8000002000097882 */ /* 0x000fe20000000000 */
        /* <DEDUP_REMOVED lines=12> */
[----:B------:R-:W-:Y:S03]  /*16a0*/  IGMMA.64x16x32.S8.S8 R24, gdesc[UR8], R24, gsb0 ;  /* 0x00600000081879f1 */ /* 0x000fe60008041018 */
[----:B------:R-:W-:Y:S02]  /*16b0*/  WARPGROUP.DEPBAR.LE gsb0, 0x0 ;  /* 0x00008000000079c5 */ /* 0x000fe40000010000 */
[----:B------:R-:W-:Y:S05]  /*16c0*/  @!P1 BRA `(.L_x_18) ;  /* 0x0000000400789947 */ /* 0x000fea0003800000 */
[----:B------:R-:W-:Y:S02]  /*16d0*/  UIADD3 UR6, UR39, 0x1, URZ ;  /* 0x0000000127067890 */ /* 0x000fe4000fffe03f */
[----:B------:R-:W-:Y:S02]  /*16e0*/  IMAD.U32 R3, RZ, RZ, UR39 ;  /* 0x00000027ff037e24 */ /* 0x000fe4000f8e00ff */
[----:B------:R-:W-:-:S04]  /*16f0*/  UISETP.NE.AND UP0, UPT, UR6, 0x6, UPT ;  /* 0x000000060600788c */ /* 0x000fc8000bf05270 */
[----:B------:R-:W-:Y:S02]  /*1700*/  USEL UR7, URZ, 0x1, UP0 ;  /* 0x000000013f077887 */ /* 0x000fe40008000000 */
[----:B------:R-:W-:Y:S02]  /*1710*/  USEL UR6, UR6, URZ, UP0 ;  /* 0x0000003f06067287 */ /* 0x000fe40008000000 */
[----:B------:R-:W-:-:S06]  /*1720*/  ULOP3.LUT UR7, UR38, UR7, URZ, 0x3c, !UPT ;  /* 0x0000000726077292 */ /* 0x000fcc000f8e3c3f */
[----:B------:R-:W-:-:S07]  /*1730*/  IMAD.U32 R7, RZ, RZ, UR7 ;  /* 0x00000007ff077e24 */ /* 0x000fce000f8e00ff */
.L_x_25:
[----:B------:R-:W-:Y:S05]  /*1740*/  @!P0 BRA `(.L_x_19) ;  /* 0x0000000000048947 */ /* 0x000fea0003800000 */
[----:B------:R-:W-:Y:S01]  /*1750*/  BPT.TRAP 0x1 ;  /* 0x000000040000795c */ /* 0x000fe20000300000 */
.L_x_19:
[----:B------:R-:W2:Y:S01]  /*1760*/  S2UR UR8, SR_CgaCtaId ;  /* 0x00000000000879c3 */ /* 0x000ea20000008800 */
[----:B------:R-:W-:Y:S01]  /*1770*/  UMOV UR7, 0x400 ;  /* 0x0000040000077882 */ /* 0x000fe20000000000 */
[----:B01----:R-:W-:Y:S01]  /*1780*/  IMAD.U32 R5, RZ, RZ, UR6 ;  /* 0x00000006ff057e24 */ /* 0x003fe2000f8e00ff */
[----:B------:R-:W-:Y:S01]  /*1790*/  SHF.L.U32 R4, R7, 0x1f, RZ ;  /* 0x0000001f07047819 */ /* 0x000fe200000006ff */
[----:B--2---:R-:W-:-:S06]  /*17a0*/  ULEA UR7, UR8, UR7, 0x18 ;  /* 0x0000000708077291 */ /* 0x004fcc000f8ec03f */
[----:B------:R-:W-:-:S04]  /*17b0*/  IMAD.U32 R6, RZ, RZ, UR7 ;  /* 0x00000007ff067e24 */ /* 0x000fc8000f8e00ff */
[----:B------:R-:W-:-:S04]  /*17c0*/  IMAD R5, R5, 0x8, R6 ;  /* 0x0000000805057824 */ /* 0x000fc800078e0206 */
[----:B------:R0:W1:Y:S01]  /*17d0*/  SYNCS.PHASECHK.TRANS64.TRYWAIT P1, [R5+URZ], R4 ;  /* 0x00000004050075a7 */ /* 0x000062000802017f */
[----:B------:R-:W-:Y:S05]  /*17e0*/  @!P0 BRA `(.L_x_20) ;  /* 0x0000000000048947 */ /* 0x000fea0003800000 */
[----:B------:R-:W-:Y:S01]  /*17f0*/  BPT.TRAP 0x1 ;  /* 0x000000040000795c */ /* 0x000fe20000300000 */
.L_x_20:
[----:B-1----:R-:W-:Y:S05]  /*1800*/  @P1 BRA `(.L_x_21) ;  /* 0x0000000000081947 */ /* 0x002fea0003800000 */
[----:B------:R-:W1:Y:S02]  /*1810*/  SYNCS.PHASECHK.TRANS64.TRYWAIT P1, [R5+URZ], R4 ;  /* 0x00000004050075a7 */ /* 0x000e64000802017f */
[----:B-1----:R-:W-:Y:S05]  /*1820*/  @!P1 BRA `(.L_x_22) ;  /* 0x0000004400f49947 */ /* 0x002fea0003800000 */
.L_x_21:
[----:B------:R-:W-:Y:S01]  /*1830*/  ULEA UR7, UR6, UR5, 0x6 ;  /* 0x0000000506077291 */ /* 0x000fe2000f8e303f */
[----:B------:R-:W-:Y:S01]  /*1840*/  WARPGROUP.ARRIVE ;  /* 0x00000000000079c5 */ /* 0x000fe20000000000 */
[----:B------:R-:W-:Y:S01]  /*1850*/  ULEA UR12, UR6, UR4, 0xb ;  /* 0x00000004060c7291 */ /* 0x000fe2000f8e583f */
[----:B------:R-:W-:Y:S01]  /*1860*/  UMOV UR11, 0x80000020 ;  /* 0x80000020000b7882 */ /* 0x000fe20000000000 */
[----:B------:R-:W-:Y:S02]  /*1870*/  UMOV UR9, 0x80000020 ;  /* 0x8000002000097882 */ /* 0x000fe40000000000 */
[----:B------:R-:W-:Y:S01]  /*1880*/  UIADD3 UR13, UR12, 0x200, URZ ;  /* 0x000002000c0d7890 */ /* 0x000fe2000fffe03f */
[----:B------:R-:W-:Y:S02]  /*1890*/  UMOV UR10, UR7 ;  /* 0x00000007000a7c82 */ /* 0x000fe40008000000 */
[----:B------:R-:W-:Y:S01]  /*18a0*/  UMOV UR8, UR12 ;  /* 0x0000000c00087c82 */ /* 0x000fe20008000000 */
[----:B------:R-:W-:Y:S01]  /*18b0*/  UIADD3 UR14, UR12, 0x400, URZ ;  /* 0x000004000c0e7890 */ /* 0x000fe2000fffe03f */
[----:B------:R-:W-:Y:S01]  /*18c0*/  IGMMA.64x16x32.S8.S8 R48, gdesc[UR8], R48, gsb0 ;  /* 0x00600000083079f1 */ /* 0x000fe20008041030 */
[----:B------:R-:W-:Y:S01]  /*18d0*/  UMOV UR9, 0x80000020 ;  /* 0x8000002000097882 */ /* 0x000fe20000000000 */
[----:B------:R-:W-:Y:S01]  /*18e0*/  UMOV UR8, UR13 ;  /* 0x0000000d00087c82 */ /* 0x000fe20008000000 */
[----:B------:R-:W-:-:S02]  /*18f0*/  UIADD3 UR15, UR12, 0x600, URZ ;  /* 0x000006000c0f7890 */ /* 0x000fc4000fffe03f */
        /* <DEDUP_REMOVED lines=40> */
[----:B------:R-:W-:Y:S01]  /*1b80*/  BPT.TRAP 0x1 ;  /* 0x000000040000795c */ /* 0x000fe20000300000 */
.L_x_23:
[----:B01----:R-:W-:Y:S01]  /*1b90*/  IMAD R4, R3, 0x8, R6 ;  /* 0x0000000803047824 */ /* 0x003fe200078e0206 */
[----:B------:R-:W-:-:S03]  /*1ba0*/  ISETP.GT.U32.AND P1, PT, R19, 0x1, PT ;  /* 0x000000011300780c */ /* 0x000fc60003f24070 */
[----:B------:R-:W-:-:S05]  /*1bb0*/  VIADD R4, R4, 0x30 ;  /* 0x0000003004047836 */ /* 0x000fca0000000000 */
[----:B------:R-:W-:-:S04]  /*1bc0*/  PRMT R4, RZ, 0x654, R4 ;  /* 0x00000654ff047816 */ /* 0x000fc80000000004 */
[----:B------:R0:W-:Y:S01]  /*1bd0*/  SYNCS.ARRIVE.TRANS64.RED.A1T0 RZ, [R4+URZ], RZ ;  /* 0x000000ff04ff79a7 */ /* 0x0001e2000810043f */
[----:B------:R-:W-:Y:S05]  /*1be0*/  @P1 BRA `(.L_x_24) ;  /* 0x0000000000041947 */ /* 0x000fea0003800000 */
[----:B------:R-:W-:Y:S01]  /*1bf0*/  BPT.TRAP 0x1 ;  /* 0x000000040000795c */ /* 0x000fe20000300000 */
.L_x_24:
[----:B------:R-:W-:Y:S01]  /*1c00*/  UIADD3 UR6, UR6, 0x1, URZ ;  /* 0x0000000106067890 */ /* 0x000fe2000fffe03f */
[C---:B------:R-:W-:Y:S01]  /*1c10*/  ISETP.GT.AND P2, PT, R0.reuse, 0x1, PT ;  /* 0x000000010000780c */ /* 0x040fe20003f44270 */
[----:B------:R-:W-:Y:S02]  /*1c20*/  VIADD R3, R3, 0x1 ;  /* 0x0000000103037836 */ /* 0x000fe40000000000 */
[----:B------:R-:W-:Y:S01]  /*1c30*/  UISETP.NE.AND UP0, UPT, UR6, 0x6, UPT ;  /* 0x000000060600788c */ /* 0x000fe2000bf05270 */
[----:B------:R-:W-:Y:S02]  /*1c40*/  VIADD R0, R0, 0xffffffff ;  /* 0xffffffff00007836 */ /* 0x000fe40000000000 */
[C---:B------:R-:W-:Y:S01]  /*1c50*/  ISETP.NE.AND P1, PT, R3.reuse, 0x6, PT ;  /* 0x000000060300780c */ /* 0x040fe20003f25270 */
[----:B------:R-:W-:Y:S02]  /*1c60*/  USEL UR7, URZ, 0x1, UP0 ;  /* 0x000000013f077887 */ /* 0x000fe40008000000 */
[----:B------:R-:W-:Y:S01]  /*1c70*/  USEL UR6, UR6, URZ, UP0 ;  /* 0x0000003f06067287 */ /* 0x000fe20008000000 */
[----:B------:R-:W-:-:S03]  /*1c80*/  SEL R3, R3, RZ, P1 ;  /* 0x000000ff03037207 */ /* 0x000fc60000800000 */
[----:B------:R-:W-:Y:S01]  /*1c90*/  LOP3.LUT R7, R7, UR7, RZ, 0x3c, !PT ;  /* 0x0000000707077c12 */ /* 0x000fe2000f8e3cff */
[----:B------:R-:W-:Y:S07]  /*1ca0*/  @P2 BRA `(.L_x_25) ;  /* 0xfffffff800a42947 */ /* 0x000fee000383ffff */
.L_x_18:
[----:B------:R-:W2:Y:S02]  /*1cb0*/  LDC R0, c[0x0][0x28c] ;  /* 0x0000a300ff007b82 */ /* 0x000ea40000000800 */
[----:B--2---:R-:W-:-:S13]  /*1cc0*/  ISETP.GE.AND P1, PT, R0, 0x1, PT ;  /* 0x000000010000780c */ /* 0x004fda0003f26270 */
[----:B------:R-:W-:Y:S05]  /*1cd0*/  @!P1 BRA `(.L_x_26) ;  /* 0x0000000000409947 */ /* 0x000fea0003800000 */
[----:B------:R-:W-:Y:S05]  /*1ce0*/  @!P0 BRA `(.L_x_27) ;  /* 0x0000000000048947 */ /* 0x000fea0003800000 */
[----:B------:R-:W-:Y:S01]  /*1cf0*/  BPT.TRAP 0x1 ;  /* 0x000000040000795c */ /* 0x000fe20000300000 */
.L_x_27:
[----:B------:R-:W-:Y:S01]  /*1d00*/  UISETP.LT.AND UP0, UPT, UR42, 0x1, UPT ;  /* 0x000000012a00788c */ /* 0x000fe2000bf01270 */
[----:B------:R-:W-:-:S03]  /*1d10*/  ISETP.GT.U32.AND P0, PT, R19, 0x1, PT ;  /* 0x000000011300780c */ /* 0x000fc60003f04070 */
[----:B------:R-:W-:-:S04]  /*1d20*/  USEL UR6, UR42, 0x1, UP0 ;  /* 0x000000012a067887 */ /* 0x000fc80008000000 */
[----:B------:R-:W-:-:S04]  /*1d30*/  UIADD3 UR6, UR39, UR42, -UR6 ;  /* 0x0000002a27067290 */ /* 0x000fc8000fffe806 */
[----:B------:R-:W-:-:S04]  /*1d40*/  UIMAD.WIDE.U32 UR4, UR6, -0x55555555, URZ ;  /* 0xaaaaaaab060478a5 */ /* 0x000fc8000f8e003f */
[----:B------:R-:W-:-:S04]  /*1d50*/  USHF.R.U32.HI UR4, URZ, 0x2, UR5 ;  /* 0x000000023f047899 */ /* 0x000fc80008011605 */
[----:B------:R-:W-:-:S06]  /*1d60*/  UIMAD UR6, UR4, -0x6, UR6 ;  /* 0xfffffffa040678a4 */ /* 0x000fcc000f8e0206 */
[----:B------:R-:W-:-:S04]  /*1d70*/  IMAD.U32 R3, RZ, RZ, UR6 ;  /* 0x00000006ff037e24 */ /* 0x000fc8000f8e00ff */
[----:B------:R-:W-:-:S04]  /*1d80*/  IMAD R0, R3, 0x8, R6 ;  /* 0x0000000803007824 */ /* 0x000fc800078e0206 */
[----:B------:R-:W-:-:S05]  /*1d90*/  VIADD R0, R0, 0x30 ;  /* 0x0000003000007836 */ /* 0x000fca0000000000 */
[----:B------:R-:W-:-:S04]  /*1da0*/  PRMT R0, RZ, 0x654, R0 ;  /* 0x00000654ff007816 */ /* 0x000fc80000000000 */
[----:B------:R2:W-:Y:S01]  /*1db0*/  SYNCS.ARRIVE.TRANS64.RED.A1T0 RZ, [R0+URZ], RZ ;  /* 0x000000ff00ff79a7 */ /* 0x0005e2000810043f */
[----:B------:R-:W-:Y:S05]  /*1dc0*/  @P0 BRA `(.L_x_26) ;  /* 0x0000000000040947 */ /* 0x000fea0003800000 */
[----:B------:R-:W-:Y:S01]  /*1dd0*/  BPT.TRAP 0x1 ;  /* 0x000000040000795c */ /* 0x000fe20000300000 */
.L_x_26:
[----:B------:R-:W3:Y:S01]  /*1de0*/  LDC R6, c[0x0][0x288] ;  /* 0x0000a200ff067b82 */ /* 0x000ee20000000800 */
[--C-:B--2---:R-:W-:Y:S01]  /*1df0*/  SHF.R.U32.HI R0, RZ, 0x2, R18.reuse ;  /* 0x00000002ff007819 */ /* 0x104fe20000011612 */
[----:B------:R-:W-:Y:S01]  /*1e00*/  IMAD.SHL.U32 R11, R58, 0x10, RZ ;  /* 0x000000103a0b7824 */ /* 0x000fe200078e00ff */
[----:B01----:R-:W-:Y:S01]  /*1e10*/  LOP3.LUT R4, R18, 0x60, RZ, 0xc0, !PT ;  /* 0x0000006012047812 */ /* 0x003fe200078ec0ff */
[----:B------:R-:W-:Y:S01]  /*1e20*/  UIADD3 UR39, UR42, UR39, URZ ;  /* 0x000000272a277290 */ /* 0x000fe2000fffe03f */
[----:B------:R-:W-:Y:S01]  /*1e30*/  SHF.R.U32.HI R5, RZ, 0x7, R18 ;  /* 0x00000007ff057819 */ /* 0x000fe20000011612 */
[----:B------:R-:W-:Y:S01]  /*1e40*/  IMAD.SHL.U32 R15, R57, 0x200, RZ ;  /* 0x00000200390f7824 */ /* 0x000fe200078e00ff */
[----:B------:R-:W-:Y:S01]  /*1e50*/  LOP3.LUT R3, R0, 0x7, RZ, 0xc0, !PT ;  /* 0x0000000700037812 */ /* 0x000fe200078ec0ff */
[----:B------:R-:W-:Y:S01]  /*1e60*/  UISETP.GT.U32.AND UP0, UPT, UR39, 0x5, UPT ;  /* 0x000000052700788c */ /* 0x000fe2000bf04070 */
[----:B------:R-:W-:Y:S01]  /*1e70*/  SHF.R.U32.HI R8, RZ, 0x1, R4 ;  /* 0x00000001ff087819 */ /* 0x000fe20000011604 */
[C---:B------:R-:W-:Y:S01]  /*1e80*/  IMAD.SHL.U32 R12, R18.reuse, 0x2, RZ ;  /* 0x00000002120c7824 */ /* 0x040fe200078e00ff */
[----:B------:R-:W-:Y:S01]  /*1e90*/  LOP3.LUT R0, R5, 0x1, RZ, 0xc0, !PT ;  /* 0x0000000105007812 */ /* 0x000fe200078ec0ff */
[----:B------:R-:W-:Y:S01]  /*1ea0*/  ULDC UR7, c[0x0][0x284] ;  /* 0x0000a10000077ab9 */ /* 0x000fe20000000800 */
[----:B------:R-:W-:Y:S01]  /*1eb0*/  IADD3 R5, RZ, -R8, -R3 ;  /* 0x80000008ff057210 */ /* 0x000fe20007ffe803 */
[----:B------:R-:W-:Y:S01]  /*1ec0*/  UISETP.LT.U32.AND UP0, UPT, UR42, 0x6, UP0 ;  /* 0x000000062a00788c */ /* 0x000fe20008701070 */
[----:B------:R-:W-:Y:S01]  /*1ed0*/  LOP3.LUT R4, R18, 0x3, RZ, 0xc0, !PT ;  /* 0x0000000312047812 */ /* 0x000fe200078ec0ff */
[----:B------:R-:W-:Y:S01]  /*1ee0*/  UISETP.GE.U32.AND UP1, UPT, UR42, 0x6, UPT ;  /* 0x000000062a00788c */ /* 0x000fe2000bf26070 */
[----:B------:R-:W-:Y:S01]  /*1ef0*/  SHF.R.S32.HI R14, RZ, 0x1f, R59 ;  /* 0x0000001fff0e7819 */ /* 0x000fe2000001143b */
[C---:B------:R-:W-:Y:S01]  /*1f00*/  IMAD.SHL.U32 R10, R0.reuse, 0x40, RZ ;  /* 0x00000040000a7824 */ /* 0x040fe200078e00ff */
[C---:B------:R-:W-:Y:S01]  /*1f10*/  LOP3.LUT R12, R11.reuse, 0x6, R12, 0xf8, !PT ;  /* 0x000000060b0c7812 */ /* 0x040fe200078ef80c */
[----:B------:R-:W-:Y:S01]  /*1f20*/  IMAD R20, R0, -0x40, R5 ;  /* 0xffffffc000147824 */ /* 0x000fe200078e0205 */
[----:B------:R-:W-:Y:S01]  /*1f30*/  ULDC.64 UR8, c[0x0][0x5d0] ;  /* 0x0001740000087ab9 */ /* 0x000fe20000000a00 */
[----:B------:R-:W-:Y:S01]  /*1f40*/  UIMAD.WIDE.U32 UR4, UR39, -0x55555555, URZ ;  /* 0xaaaaaaab270478a5 */ /* 0x000fe2000f8e003f */
[----:B------:R-:W-:Y:S01]  /*1f50*/  SHF.R.S32.HI R13, RZ, 0x1f, R12 ;  /* 0x0000001fff0d7819 */ /* 0x000fe2000001140c */
[----:B------:R-:W-:Y:S01]  /*1f60*/  USEL UR6, URZ, 0x1, !UP0 ;  /* 0x000000013f067887 */ /* 0x000fe2000c000000 */
[----:B---3--:R-:W-:Y:S01]  /*1f70*/  ISETP.GE.AND P0, PT, R11, R6, PT ;  /* 0x000000060b00720c */ /* 0x008fe20003f06270 */
[----:B------:R-:W-:Y:S01]  /*1f80*/  IMAD R0, R4, -0x2, R6 ;  /* 0xfffffffe04007824 */ /* 0x000fe200078e0206 */
[----:B------:R-:W-:Y:S01]  /*1f90*/  USHF.R.U32.HI UR4, URZ, 0x2, UR5 ;  /* 0x000000023f047899 */ /* 0x000fe20008011605 */
[----:B------:R-:W-:Y:S01]  /*1fa0*/  IMAD R4, R14, UR8, RZ ;  /* 0x000000080e047c24 */ /* 0x000fe2000f8e02ff */
[----:B------:R-:W-:Y:S01]  /*1fb0*/  ISETP.GE.OR P0, PT, R15, UR7, P0 ;  /* 0x000000070f007c0c */ /* 0x000fe20008706670 */
[----:B------:R-:W-:Y:S01]  /*1fc0*/  IMAD.WIDE R6, R57, 0x200, RZ ;  /* 0x0000020039067825 */ /* 0x000fe200078e02ff */
[----:B------:R-:W-:Y:S01]  /*1fd0*/  ULOP3.LUT UR38, UR38, UR6, URZ, 0x3c, !UPT ;  /* 0x0000000626267292 */ /* 0x000fe2000f8e3c3f */
[----:B------:R-:W-:Y:S01]  /*1fe0*/  LOP3.LUT R3, R10, 0x40, R3, 0xe2, !PT ;  /* 0x000000400a037812 */ /* 0x000fe200078ee203 */
[----:B------:R-:W-:Y:S01]  /*1ff0*/  UIMAD UR39, UR4, -0x6, UR39 ;  /* 0xfffffffa042778a4 */ /* 0x000fe2000f8e0227 */
[C---:B------:R-:W-:Y:S01]  /*2000*/  IMAD R9, R59.reuse, UR9, R4 ;  /* 0x000000093b097c24 */ /* 0x040fe2000f8e0204 */
[----:B------:R-:W-:Y:S01]  /*2010*/  @UP1 ULOP3.LUT UR38, UR38, 0x1, UR4, 0x78, !UPT ;  /* 0x0000000126261892 */ /* 0x000fe2000f8e7804 */
[----:B------:R-:W-:Y:S01]  /*2020*/  IMAD.WIDE.U32 R4, R59, UR8, R12 ;  /* 0x000000083b047c25 */ /* 0x000fe2000f8e000c */
[----:B------:R-:W-:-:S02]  /*2030*/  IADD3 R20, -R15, UR7, R20 ;  /* 0x000000070f147c10 */ /* 0x000fc4000fffe114 */
[----:B------:R-:W-:Y:S01]  /*2040*/  LOP3.LUT R57, R6, R3, R8, 0xfe, !PT ;  /* 0x0000000306397212 */ /* 0x000fe200078efe08 */
[----:B------:R-:W-:Y:S02]  /*2050*/  IMAD.IADD R3, R0, 0x1, -R11 ;  /* 0x0000000100037824 */ /* 0x000fe400078e0a0b */
[----:B------:R-:W-:Y:S02]  /*2060*/  IMAD.IADD R9, R5, 0x1, R9 ;  /* 0x0000000105097824 */ /* 0x000fe400078e0209 */
[----:B------:R-:W-:Y:S02]  /*2070*/  IMAD.MOV.U32 R0, RZ, RZ, -0x1 ;  /* 0xffffffffff007424 */ /* 0x000fe400078e00ff */
[----:B------:R-:W-:Y:S01]  /*2080*/  IMAD.MOV.U32 R8, RZ, RZ, R4 ;  /* 0x000000ffff087224 */ /* 0x000fe200078e0004 */
[----:B------:R-:W-:Y:S06]  /*2090*/  @P0 BRA `(.L_x_28) ;  /* 0x0000002000440947 */ /* 0x000fec0003800000 */
[----:B------:R-:W0:Y:S01]  /*20a0*/  LDC.64 R4, c[0x0][0x5c8] ;  /* 0x00017200ff047b82 */ /* 0x000e220000000a00 */
[----:B-----5:R-:W-:Y:S01]  /*20b0*/  ISETP.NE.AND P0, PT, R23, RZ, PT ;  /* 0x000000ff1700720c */ /* 0x020fe20003f05270 */
[----:B------:R-:W-:Y:S01]  /*20c0*/  BSSY B0, `(.L_x_28) ;  /* 0x000020e000007945 */ /* 0x000fe20003800000 */
[-C--:B0-----:R-:W-:Y:S02]  /*20d0*/  IMAD R10, R7, R4.reuse, RZ ;  /* 0x00000004070a7224 */ /* 0x081fe400078e02ff */
[----:B------:R-:W-:-:S04]  /*20e0*/  IMAD.WIDE.U32 R60, R57, R4, R8 ;  /* 0x00000004393c7225 */ /* 0x000fc800078e0008 */
[----:B------:R-:W-:-:S04]  /*20f0*/  IMAD R9, R57, R5, R10 ;  /* 0x0000000539097224 */ /* 0x000fc800078e020a */
[----:B------:R-:W-:Y:S01]  /*2100*/  IMAD.IADD R63, R61, 0x1, R9 ;  /* 0x000000013d3f7824 */ /* 0x000fe200078e0209 */
[----:B------:R-:W-:Y:S06]  /*2110*/  @!P0 BRA `(.L_x_29) ;  /* 0x0000001400e08947 */ /* 0x000fec0003800000 */
[----:B------:R-:W0:Y:S01]  /*2120*/  LDC.64 R10, c[0x0][0x5b0] ;  /* 0x00016c00ff0a7b82 */ /* 0x000e220000000a00 */
[----:B------:R-:W-:Y:S01]  /*2130*/  ULDC.64 UR4, c[0x0][0x5b8] ;  /* 0x00016e0000047ab9 */ /* 0x000fe20000000a00 */
[----:B------:R-:W-:Y:S01]  /*2140*/  ISETP.GE.AND P0, PT, R20, 0x1, PT ;  /* 0x000000011400780c */ /* 0x000fe20003f06270 */
[----:B------:R-:W-:Y:S01]  /*2150*/  IMAD R14, R14, UR4, RZ ;  /* 0x000000040e0e7c24 */ /* 0x000fe2000f8e02ff */
[----:B------:R-:W-:Y:S01]  /*2160*/  BSSY B1, `(.L_x_30) ;  /* 0x000000e000017945 */ /* 0x000fe20003800000 */
[----:B------:R-:W-:Y:S01]  /*2170*/  IMAD.WIDE.U32 R12, R59, UR4, R12 ;  /* 0x000000043b0c7c25 */ /* 0x000fe2000f8e000c */
[----:B------:R-:W-:Y:S02]  /*2180*/  ISETP.LT.OR P2, PT, R3, 0x1, !P0 ;  /* 0x000000010300780c */ /* 0x000fe40004741670 */
[----:B------:R-:W1:Y:S01]  /*2190*/  LDC.64 R8, c[0x0][0x5a8] ;  /* 0x00016a00ff087b82 */ /* 0x000e620000000a00 */
[----:B------:R-:W-:Y:S02]  /*21a0*/  IMAD R15, R59, UR5, R14 ;  /* 0x000000053b0f7c24 */ /* 0x000fe4000f8e020e */
[----:B------:R-:W-:-:S02]  /*21b0*/  IMAD.MOV.U32 R14, RZ, RZ, R12 ;  /* 0x000000ffff0e7224 */ /* 0x000fc400078e000c */
[----:B------:R-:W-:Y:S02]  /*21c0*/  IMAD.IADD R15, R13, 0x1, R15 ;  /* 0x000000010d0f7824 */ /* 0x000fe400078e020f */
[-C--:B0-----:R-:W-:Y:S02]  /*21d0*/  IMAD R62, R7, R10.reuse, RZ ;  /* 0x0000000a073e7224 */ /* 0x081fe400078e02ff */
[----:B------:R-:W-:-:S04]  /*21e0*/  IMAD.WIDE.U32 R58, R57, R10, R14 ;  /* 0x0000000a393a7225 */ /* 0x000fc800078e000e */
[----:B------:R-:W-:Y:S01]  /*21f0*/  IMAD R69, R57, R11, R62 ;  /* 0x0000000b39457224 */ /* 0x000fe200078e023e */
[----:B-1----:R-:W-:-:S04]  /*2200*/  IADD3 R64, P1, R58, R8, RZ ;  /* 0x000000083a407210 */ /* 0x002fc80007f3e0ff */
[----:B------:R-:W-:Y:S01]  /*2210*/  IADD3.X R65, R9, R59, R69, P1, !PT ;  /* 0x0000003b09417210 */ /* 0x000fe20000ffe445 */
[----:B------:R-:W-:Y:S08]  /*2220*/  @P2 BRA `(.L_x_31) ;  /* 0x0000000000042947 */ /* 0x000ff00003800000 */
[----:B------:R0:W5:Y:S02]  /*2230*/  LDG.E.U8 R56, desc[UR36][R64.64] ;  /* 0x0000002440387981 */ /* 0x000164000c1e1100 */
.L_x_31:
[----:B------:R-:W-:Y:S05]  /*2240*/  BSYNC B1 ;  /* 0x0000000000017941 */ /* 0x000fea0003800000 */
.L_x_30:
[----:B-----5:R-:W-:Y:S01]  /*2250*/  LOP3.LUT R21, R56, 0xffff, RZ, 0xc0, !PT ;  /* 0x0000ffff38157812 */ /* 0x020fe200078ec0ff */
[----:B------:R-:W-:Y:S01]  /*2260*/  ULDC.64 UR4, c[0x0][0x5c0] ;  /* 0x0001700000047ab9 */ /* 0x000fe20000000a00 */
[----:B------:R-:W-:Y:S01]  /*2270*/  ISETP.LT.OR P5, PT, R3, 0x2, !P0 ;  /* 0x000000020300780c */ /* 0x000fe200047a1670 */
[----:B------:R-:W-:Y:S01]  /*2280*/  BSSY B1, `(.L_x_32) ;  /* 0x0000012000017945 */ /* 0x000fe20003800000 */
[----:B------:R-:W-:Y:S02]  /*2290*/  PRMT R58, R21, 0x8880, RZ ;  /* 0x00008880153a7816 */ /* 0x000fe400000000ff */
[----:B------:R-:W-:Y:S02]  /*22a0*/  SHF.L.U64.HI R59, R10, 0x3, R11 ;  /* 0x000000030a3b7819 */ /* 0x000fe4000001020b */
[----:B------:R-:W-:Y:S01]  /*22b0*/  IADD3 R60, P1, R60, UR4, RZ ;  /* 0x000000043c3c7c10 */ /* 0x000fe2000ff3e0ff */
[----:B------:R-:W-:Y:S02]  /*22c0*/  IMAD R21, R58, R23, RZ ;  /* 0x000000173a157224 */ /* 0x000fe400078e02ff */
[----:B------:R-:W-:Y:S01]  /*22d0*/  IMAD.SHL.U32 R58, R10, 0x8, RZ ;  /* 0x000000080a3a7824 */ /* 0x000fe200078e00ff */
[----:B------:R-:W-:Y:S01]  /*22e0*/  IADD3.X R61, R63, UR5, RZ, P1, !PT ;  /* 0x000000053f3d7c10 */ /* 0x000fe20008ffe4ff */
[----:B------:R-:W-:Y:S01]  /*22f0*/  @!P2 IMAD R67, R48, R22, R21 ;  /* 0x000000163043a224 */ /* 0x000fe200078e0215 */
[----:B------:R-:W-:Y:S01]  /*2300*/  ISETP.GE.AND P1, PT, R20, 0x9, PT ;  /* 0x000000091400780c */ /* 0x000fe20003f26270 */
[----:B------:R-:W-:-:S03]  /*2310*/  IMAD.WIDE.U32 R62, R57, R10, R58 ;  /* 0x0000000a393e7225 */ /* 0x000fc600078e003a */
[----:B------:R1:W-:Y:S01]  /*2320*/  @!P2 STG.E.U8 desc[UR36][R60.64], R67 ;  /* 0x000000433c00a986 */ /* 0x0003e2000c101124 */
[----:B------:R-:W-:Y:S01]  /*2330*/  ISETP.LT.OR P2, PT, R3, 0x1, !P1 ;  /* 0x000000010300780c */ /* 0x000fe20004f41670 */
[----:B------:R-:W-:Y:S01]  /*2340*/  IMAD.IADD R66, R69, 0x1, R63 ;  /* 0x0000000145427824 */ /* 0x000fe200078e023f */
[----:B------:R-:W-:Y:S01]  /*2350*/  IADD3 R62, P3, P4, R12, R8, R62 ;  /* 0x000000080c3e7210 */ /* 0x000fe20007c7e03e */
[----:B------:R-:W-:-:S12]  /*2360*/  @P5 BRA `(.L_x_33) ;  /* 0x00000000000c5947 */ /* 0x000fd80003800000 */
[----:B------:R-:W2:Y:S02]  /*2370*/  LDG.E.U8 R56, desc[UR36][R64.64+0x1] ;  /* 0x0000012440387981 */ /* 0x000ea4000c1e1100 */
[----:B--2---:R-:W-:-:S05]  /*2380*/  PRMT R48, R56, 0x8880, RZ ;  /* 0x0000888038307816 */ /* 0x004fca00000000ff */
[----:B------:R-:W-:-:S07]  /*2390*/  IMAD R21, R48, R23, RZ ;  /* 0x0000001730157224 */ /* 0x000fce00078e02ff */
.L_x_33:
[----:B------:R-:W-:Y:S05]  /*23a0*/  BSYNC B1 ;  /* 0x0000000000017941 */ /* 0x000fea0003800000 */
.L_x_32:
[----:B-1----:R-:W-:Y:S01]  /*23b0*/  @!P5 IMAD R67, R49, R22, R21 ;  /* 0x000000163143d224 */ /* 0x002fe200078e0215 */
[----:B------:R-:W-:Y:S01]  /*23c0*/  BSSY B1, `(.L_x_34) ;  /* 0x000000b000017945 */ /* 0x000fe20003800000 */
[----:B------:R-:W-:Y:S02]  /*23d0*/  IADD3.X R63, R15, R9, R66, P3, P4 ;  /* 0x000000090f3f7210 */ /* 0x000fe40001fe8442 */
[C---:B------:R-:W-:Y:S01]  /*23e0*/  ISETP.LT.OR P3, PT, R3.reuse, 0x2, !P1 ;  /* 0x000000020300780c */ /* 0x040fe20004f61670 */
[----:B------:R1:W-:Y:S01]  /*23f0*/  @!P5 STG.E.U8 desc[UR36][R60.64+0x1], R67 ;  /* 0x000001433c00d986 */ /* 0x0003e2000c101124 */
[----:B------:R-:W-:Y:S02]  /*2400*/  @!P2 IADD3 R48, P5, R60, UR41, RZ ;  /* 0x000000293c30ac10 */ /* 0x000fe4000ffbe0ff */
[----:B------:R-:W-:Y:S02]  /*2410*/  ISETP.LT.OR P4, PT, R3, 0x9, !P0 ;  /* 0x000000090300780c */ /* 0x000fe40004781670 */
[----:B------:R-:W-:Y:S01]  /*2420*/  @!P2 IADD3.X R49, R61, UR40, RZ, P5, !PT ;  /* 0x000000283d31ac10 */ /* 0x000fe2000affe4ff */
[----:B------:R-:W-:Y:S10]  /*2430*/  @P2 BRA `(.L_x_35) ;  /* 0x00000000000c2947 */ /* 0x000ff40003800000 */
[----:B------:R-:W2:Y:S02]  /*2440*/  LDG.E.U8 R56, desc[UR36][R62.64] ;  /* 0x000000243e387981 */ /* 0x000ea4000c1e1100 */
[----:B--2---:R-:W-:-:S05]  /*2450*/  PRMT R66, R56, 0x8880, RZ ;  /* 0x0000888038427816 */ /* 0x004fca00000000ff */
[----:B------:R-:W-:-:S07]  /*2460*/  IMAD R21, R66, R23, RZ ;  /* 0x0000001742157224 */ /* 0x000fce00078e02ff */
.L_x_35:
[----:B------:R-:W-:Y:S05]  /*2470*/  BSYNC B1 ;  /* 0x0000000000017941 */ /* 0x000fea0003800000 */
.L_x_34:
[----:B------:R-:W-:Y:S01]  /*2480*/  @!P2 IMAD R69, R50, R22, R21 ;  /* 0x000000163245a224 */ /* 0x000fe200078e0215 */
[----:B------:R-:W-:Y:S01]  /*2490*/  BSSY B1, `(.L_x_36) ;  /* 0x000000b000017945 */ /* 0x000fe20003800000 */
[C---:B------:R-:W-:Y:S02]  /*24a0*/  ISETP.LT.OR P5, PT, R3.reuse, 0x9, !P1 ;  /* 0x000000090300780c */ /* 0x040fe40004fa1670 */
[C---:B------:R-:W-:Y:S01]  /*24b0*/  ISETP.LT.OR P0, PT, R3.reuse, 0xa, !P0 ;  /* 0x0000000a0300780c */ /* 0x040fe20004701670 */
[----:B------:R2:W-:Y:S01]  /*24c0*/  @!P2 STG.E.U8 desc[UR36][R48.64], R69 ;  /* 0x000000453000a986 */ /* 0x0005e2000c101124 */
[----:B------:R-:W-:Y:S02]  /*24d0*/  @!P3 IADD3 R66, P2, R60, UR41, RZ ;  /* 0x000000293c42bc10 */ /* 0x000fe4000ff5e0ff */
[----:B------:R-:W-:Y:S02]  /*24e0*/  ISETP.LT.OR P1, PT, R3, 0xa, !P1 ;  /* 0x0000000a0300780c */ /* 0x000fe40004f21670 */
[----:B-1----:R-:W-:Y:S01]  /*24f0*/  @!P3 IADD3.X R67, R61, UR40, RZ, P2, !PT ;  /* 0x000000283d43bc10 */ /* 0x002fe200097fe4ff */
[----:B------:R-:W-:Y:S10]  /*2500*/  @P3 BRA `(.L_x_37) ;  /* 0x00000000000c3947 */ /* 0x000ff40003800000 */
[----:B------:R-:W2:Y:S02]  /*2510*/  LDG.E.U8 R56, desc[UR36][R62.64+0x1] ;  /* 0x000001243e387981 */ /* 0x000ea4000c1e1100 */
[----:B--2---:R-:W-:-:S05]  /*2520*/  PRMT R48, R56, 0x8880, RZ ;  /* 0x0000888038307816 */ /* 0x004fca00000000ff */
[----:B------:R-:W-:-:S07]  /*2530*/  IMAD R21, R48, R23, RZ ;  /* 0x0000001730157224 */ /* 0x000fce00078e02ff */
.L_x_37:
[----:B------:R-:W-:Y:S05]  /*2540*/  BSYNC B1 ;  /* 0x0000000000017941 */ /* 0x000fea0003800000 */
.L_x_36:
[----:B------:R-:W-:Y:S01]  /*2550*/  @!P3 IMAD R51, R51, R22, R21 ;  /* 0x000000163333b224 */ /* 0x000fe200078e0215 */
[----:B------:R-:W-:Y:S04]  /*2560*/  BSSY B1, `(.L_x_38) ;  /* 0x0000006000017945 */ /* 0x000fe80003800000 */
[----:B------:R1:W-:Y:S01]  /*2570*/  @!P3 STG.E.U8 desc[UR36][R66.64+0x1], R51 ;  /* 0x000001334200b986 */ /* 0x0003e2000c101124 */
[----:B------:R-:W-:Y:S05]  /*2580*/  @P4 BRA `(.L_x_39) ;  /* 0x00000000000c4947 */ /* 0x000fea0003800000 */
[----:B------:R-:W2:Y:S02]  /*2590*/  LDG.E.U8 R56, desc[UR36][R64.64+0x8] ;  /* 0x0000082440387981 */ /* 0x000ea4000c1e1100 */
[----:B--2---:R-:W-:-:S05]  /*25a0*/  PRMT R48, R56, 0x8880, RZ ;  /* 0x0000888038307816 */ /* 0x004fca00000000ff */
[----:B------:R-:W-:-:S07]  /*25b0*/  IMAD R21, R48, R23, RZ ;  /* 0x0000001730157224 */ /* 0x000fce00078e02ff */
.L_x_39:
[----:B------:R-:W-:Y:S05]  /*25c0*/  BSYNC B1 ;  /* 0x0000000000017941 */ /* 0x000fea0003800000 */
.L_x_38:
[----:B-1----:R-:W-:Y:S01]  /*25d0*/  @!P4 IMAD R51, R52, R22, R21 ;  /* 0x000000163433c224 */ /* 0x002fe200078e0215 */
[----:B------:R-:W-:Y:S01]  /*25e0*/  BSSY B1, `(.L_x_40) ;  /* 0x0000008000017945 */ /* 0x000fe20003800000 */
[----:B--2---:R-:W-:Y:S02]  /*25f0*/  @!P4 IMAD.MOV.U32 R48, RZ, RZ, R60 ;  /* 0x000000ffff30c224 */ /* 0x004fe400078e003c */
[----:B------:R-:W-:-:S05]  /*2600*/  @!P4 IMAD.MOV.U32 R49, RZ, RZ, R61 ;  /* 0x000000ffff31c224 */ /* 0x000fca00078e003d */
[----:B------:R1:W-:Y:S01]  /*2610*/  @!P4 STG.E.U8 desc[UR36][R48.64+0x8], R51 ;  /* 0x000008333000c986 */ /* 0x0003e2000c101124 */
[----:B------:R-:W-:Y:S05]  /*2620*/  @P0 BRA `(.L_x_41) ;  /* 0x00000000000c0947 */ /* 0x000fea0003800000 */
[----:B------:R-:W1:Y:S02]  /*2630*/  LDG.E.U8 R56, desc[UR36][R64.64+0x9] ;  /* 0x0000092440387981 */ /* 0x000e64000c1e1100 */
[----:B-1----:R-:W-:-:S05]  /*2640*/  PRMT R48, R56, 0x8880, RZ ;  /* 0x0000888038307816 */ /* 0x002fca00000000ff */
[----:B------:R-:W-:-:S07]  /*2650*/  IMAD R21, R48, R23, RZ ;  /* 0x0000001730157224 */ /* 0x000fce00078e02ff */
.L_x_41:
[----:B------:R-:W-:Y:S05]  /*2660*/  BSYNC B1 ;  /* 0x0000000000017941 */ /* 0x000fea0003800000 */
.L_x_40:
[----:B------:R-:W-:Y:S01]  /*2670*/  @!P0 IMAD R53, R53, R22, R21 ;  /* 0x0000001635358224 */ /* 0x000fe200078e0215 */
[----:B------:R-:W-:Y:S01]  /*2680*/  IADD3 R67, P3, R57, 0x80, RZ ;  /* 0x0000008039437810 */ /* 0x000fe20007f7e0ff */
[----:B-1----:R-:W-:Y:S01]  /*2690*/  @!P0 IMAD.MOV.U32 R48, RZ, RZ, R60 ;  /* 0x000000ffff308224 */ /* 0x002fe200078e003c */
[C---:B------:R-:W-:Y:S01]  /*26a0*/  @!P5 IADD3 R50, P4, R60.reuse, UR41, RZ ;  /* 0x000000293c32dc10 */ /* 0x040fe2000ff9e0ff */
[----:B------:R-:W-:Y:S01]  /*26b0*/  @!P0 IMAD.MOV.U32 R49, RZ, RZ, R61 ;  /* 0x000000ffff318224 */ /* 0x000fe200078e003d */
[----:B------:R-:W-:Y:S01]  /*26c0*/  BSSY B1, `(.L_x_42) ;  /* 0x0000009000017945 */ /* 0x000fe20003800000 */
[----:B0-----:R-:W-:Y:S01]  /*26d0*/  @!P1 IADD3 R64, P2, R60, UR41, RZ ;  /* 0x000000293c409c10 */ /* 0x001fe2000ff5e0ff */
[----:B------:R-:W-:Y:S01]  /*26e0*/  IMAD.X R69, RZ, RZ, R7, P3 ;  /* 0x000000ffff457224 */ /* 0x000fe200018e0607 */
[----:B------:R-:W-:Y:S01]  /*26f0*/  @!P5 IADD3.X R51, R61, UR40, RZ, P4, !PT ;  /* 0x000000283d33dc10 */ /* 0x000fe2000a7fe4ff */
[----:B------:R0:W-:Y:S01]  /*2700*/  @!P0 STG.E.U8 desc[UR36][R48.64+0x9], R53 ;  /* 0x0000093530008986 */ /* 0x0001e2000c101124 */
[----:B------:R-:W-:Y:S09]  /*2710*/  @P5 BRA `(.L_x_43) ;  /* 0x00000000000c5947 */ /* 0x000ff20003800000 */
[----:B------:R-:W0:Y:S02]  /*2720*/  LDG.E.U8 R56, desc[UR36][R62.64+0x8] ;  /* 0x000008243e387981 */ /* 0x000e24000c1e1100 */
[----:B0-----:R-:W-:-:S05]  /*2730*/  PRMT R48, R56, 0x8880, RZ ;  /* 0x0000888038307816 */ /* 0x001fca00000000ff */
[----:B------:R-:W-:-:S07]  /*2740*/  IMAD R21, R48, R23, RZ ;  /* 0x0000001730157224 */ /* 0x000fce00078e02ff */
.L_x_43:
[----:B------:R-:W-:Y:S05]  /*2750*/  BSYNC B1 ;  /* 0x0000000000017941 */ /* 0x000fea0003800000 */
.L_x_42:
[----:B0-----:R-:W-:Y:S01]  /*2760*/  @!P5 IMAD R53, R54, R22, R21 ;  /* 0x000000163635d224 */ /* 0x001fe200078e0215 */
[----:B------:R-:W-:Y:S01]  /*2770*/  BSSY B1, `(.L_x_44) ;  /* 0x0000008000017945 */ /* 0x000fe20003800000 */
[-C--:B------:R-:W-:Y:S02]  /*2780*/  IMAD R52, R69, R10.reuse, RZ ;  /* 0x0000000a45347224 */ /* 0x080fe400078e02ff */
[----:B------:R-:W-:Y:S01]  /*2790*/  IMAD.WIDE.U32 R48, R67, R10, R14 ;  /* 0x0000000a43307225 */ /* 0x000fe200078e000e */
[----:B------:R0:W-:Y:S01]  /*27a0*/  @!P5 STG.E.U8 desc[UR36][R50.64+0x8], R53 ;  /* 0x000008353200d986 */ /* 0x0001e2000c101124 */
[----:B------:R-:W-:Y:S05]  /*27b0*/  @P1 BRA `(.L_x_45) ;  /* 0x00000000000c1947 */ /* 0x000fea0003800000 */
[----:B------:R-:W0:Y:S02]  /*27c0*/  LDG.E.U8 R56, desc[UR36][R62.64+0x9] ;  /* 0x000009243e387981 */ /* 0x000e24000c1e1100 */
[----:B0-----:R-:W-:-:S05]  /*27d0*/  PRMT R50, R56, 0x8880, RZ ;  /* 0x0000888038327816 */ /* 0x001fca00000000ff */
[----:B------:R-:W-:-:S07]  /*27e0*/  IMAD R21, R50, R23, RZ ;  /* 0x0000001732157224 */ /* 0x000fce00078e02ff */
.L_x_45:
[----:B------:R-:W-:Y:S05]  /*27f0*/  BSYNC B1 ;  /* 0x0000000000017941 */ /* 0x000fea0003800000 */
.L_x_44:
[----:B------:R-:W-:Y:S01]  /*2800*/  @!P1 IADD3.X R65, R61, UR40, RZ, P2, !PT ;  /* 0x000000283d419c10 */ /* 0x000fe200097fe4ff */
[----:B------:R-:W-:Y:S01]  /*2810*/  @!P1 IMAD R63, R55, R22, R21 ;  /* 0x00000016373f9224 */ /* 0x000fe200078e0215 */
[----:B------:R-:W-:Y:S01]  /*2820*/  ISETP.GE.AND P2, PT, R20, 0x81, PT ;  /* 0x000000811400780c */ /* 0x000fe20003f46270 */
[C---:B------:R-:W-:Y:S01]  /*2830*/  IMAD R69, R67.reuse, R11, R52 ;  /* 0x0000000b43457224 */ /* 0x040fe200078e0234 */
[----:B------:R-:W-:Y:S01]  /*2840*/  IADD3 R52, P0, R48, R8, RZ ;  /* 0x0000000830347210 */ /* 0x000fe20007f1e0ff */
[----:B0-----:R-:W-:Y:S01]  /*2850*/  IMAD.WIDE.U32 R50, R67, R10, R58 ;  /* 0x0000000a43327225 */ /* 0x001fe200078e003a */
[----:B------:R-:W-:Y:S01]  /*2860*/  ISETP.LT.OR P4, PT, R3, 0x1, !P2 ;  /* 0x000000010300780c */ /* 0x000fe20005781670 */
[----:B------:R0:W-:Y:S01]  /*2870*/  @!P1 STG.E.U8 desc[UR36][R64.64+0x9], R63 ;  /* 0x0000093f40009986 */ /* 0x0001e2000c101124 */
[C---:B------:R-:W-:Y:S01]  /*2880*/  LEA R48, P1, R4.reuse, R60, 0x7 ;  /* 0x0000003c04307211 */ /* 0x040fe200078238ff */
[----:B------:R-:W-:Y:S01]  /*2890*/  BSSY B1, `(.L_x_46) ;  /* 0x000000b000017945 */ /* 0x000fe20003800000 */
[----:B------:R-:W-:Y:S01]  /*28a0*/  IADD3.X R53, R9, R49, R69, P0, !PT ;  /* 0x0000003109357210 */ /* 0x000fe200007fe445 */
[----:B------:R-:W-:Y:S01]  /*28b0*/  IMAD.IADD R51, R69, 0x1, R51 ;  /* 0x0000000145337824 */ /* 0x000fe200078e0233 */
[----:B------:R-:W-:-:S02]  /*28c0*/  LEA.HI.X R49, R4, R61, R5, 0x7, P1 ;  /* 0x0000003d04317211 */ /* 0x000fc400008f3c05 */
[----:B------:R-:W-:Y:S02]  /*28d0*/  ISETP.GE.AND P0, PT, R20, 0x89, PT ;  /* 0x000000891400780c */ /* 0x000fe40003f06270 */
[----:B------:R-:W-:Y:S02]  /*28e0*/  ISETP.LT.OR P3, PT, R3, 0x2, !P2 ;  /* 0x000000020300780c */ /* 0x000fe40005761670 */
[----:B------:R-:W-:Y:S01]  /*28f0*/  IADD3 R54, P1, P5, R12, R8, R50 ;  /* 0x000000080c367210 */ /* 0x000fe20007d3e032 */
[----:B0-----:R-:W-:-:S12]  /*2900*/  @P4 BRA `(.L_x_47) ;  /* 0x00000000000c4947 */ /* 0x001fd80003800000 */
[----:B------:R-:W2:Y:S02]  /*2910*/  LDG.E.U8 R56, desc[UR36][R52.64] ;  /* 0x0000002434387981 */ /* 0x000ea4000c1e1100 */
[----:B--2---:R-:W-:-:S05]  /*2920*/  PRMT R50, R56, 0x8880, RZ ;  /* 0x0000888038327816 */ /* 0x004fca00000000ff */
[----:B------:R-:W-:-:S07]  /*2930*/  IMAD R21, R50, R23, RZ ;  /* 0x0000001732157224 */ /* 0x000fce00078e02ff */
.L_x_47:
[----:B------:R-:W-:Y:S05]  /*2940*/  BSYNC B1 ;  /* 0x0000000000017941 */ /* 0x000fea0003800000 */
.L_x_46:
[----:B------:R-:W-:Y:S01]  /*2950*/  @!P4 IMAD R63, R40, R22, R21 ;  /* 0x00000016283fc224 */ /* 0x000fe200078e0215 */
[----:B------:R-:W-:Y:S01]  /*2960*/  BSSY B1, `(.L_x_48) ;  /* 0x000000b000017945 */ /* 0x000fe20003800000 */
[----:B------:R-:W-:Y:S02]  /*2970*/  IADD3.X R55, R15, R9, R51, P1, P5 ;  /* 0x000000090f377210 */ /* 0x000fe40000fea433 */
[C---:B------:R-:W-:Y:S01]  /*2980*/  ISETP.LT.OR P5, PT, R3.reuse, 0x1, !P0 ;  /* 0x000000010300780c */ /* 0x040fe200047a1670 */
[----:B------:R0:W-:Y:S01]  /*2990*/  @!P4 STG.E.U8 desc[UR36][R48.64], R63 ;  /* 0x0000003f3000c986 */ /* 0x0001e2000c101124 */
[C---:B------:R-:W-:Y:S02]  /*29a0*/  @!P3 LEA R50, P4, R4.reuse, R60, 0x7 ;  /* 0x0000003c0432b211 */ /* 0x040fe400078838ff */
[----:B------:R-:W-:Y:S02]  /*29b0*/  ISETP.LT.OR P1, PT, R3, 0x2, !P0 ;  /* 0x000000020300780c */ /* 0x000fe40004721670 */
[----:B------:R-:W-:Y:S01]  /*29c0*/  @!P3 LEA.HI.X R51, R4, R61, R5, 0x7, P4 ;  /* 0x0000003d0433b211 */ /* 0x000fe200020f3c05 */
[----:B------:R-:W-:Y:S10]  /*29d0*/  @P3 BRA `(.L_x_49) ;  /* 0x00000000000c3947 */ /* 0x000ff40003800000 */
[----:B------:R-:W2:Y:S02]  /*29e0*/  LDG.E.U8 R56, desc[UR36][R52.64+0x1] ;  /* 0x0000012434387981 */ /* 0x000ea4000c1e1100 */
[----:B--2---:R-:W-:-:S05]  /*29f0*/  PRMT R40, R56, 0x8880, RZ ;  /* 0x0000888038287816 */ /* 0x004fca00000000ff */
[----:B------:R-:W-:-:S07]  /*2a00*/  IMAD R21, R40, R23, RZ ;  /* 0x0000001728157224 */ /* 0x000fce00078e02ff */
.L_x_49:
[----:B------:R-:W-:Y:S05]  /*2a10*/  BSYNC B1 ;  /* 0x0000000000017941 */ /* 0x000fea0003800000 */
.L_x_48:
[----:B0-----:R-:W-:Y:S01]  /*2a20*/  @!P3 IMAD R63, R41, R22, R21 ;  /* 0x00000016293fb224 */ /* 0x001fe200078e0215 */
[----:B------:R-:W-:Y:S01]  /*2a30*/  @!P5 IADD3 R40, P4, R48, UR41, RZ ;  /* 0x000000293028dc10 */ /* 0x000fe2000ff9e0ff */
[----:B------:R-:W-:Y:S03]  /*2a40*/  BSSY B1, `(.L_x_50) ;  /* 0x0000007000017945 */ /* 0x000fe60003800000 */
[----:B------:R0:W-:Y:S01]  /*2a50*/  @!P3 STG.E.U8 desc[UR36][R50.64+0x1], R63 ;  /* 0x0000013f3200b986 */ /* 0x0001e2000c101124 */
[----:B------:R-:W-:Y:S01]  /*2a60*/  @!P5 IADD3.X R41, R49, UR40, RZ, P4, !PT ;  /* 0x000000283129dc10 */ /* 0x000fe2000a7fe4ff */
[----:B------:R-:W-:Y:S07]  /*2a70*/  @P5 BRA `(.L_x_51) ;  /* 0x00000000000c5947 */ /* 0x000fee0003800000 */
[----:B------:R-:W0:Y:S02]  /*2a80*/  LDG.E.U8 R56, desc[UR36][R54.64] ;  /* 0x0000002436387981 */ /* 0x000e24000c1e1100 */
[----:B0-----:R-:W-:-:S05]  /*2a90*/  PRMT R50, R56, 0x8880, RZ ;  /* 0x0000888038327816 */ /* 0x001fca00000000ff */
[----:B------:R-:W-:-:S07]  /*2aa0*/  IMAD R21, R50, R23, RZ ;  /* 0x0000001732157224 */ /* 0x000fce00078e02ff */
.L_x_51:
[----:B------:R-:W-:Y:S05]  /*2ab0*/  BSYNC B1 ;  /* 0x0000000000017941 */ /* 0x000fea0003800000 */
.L_x_50:
[----:B0-----:R-:W-:-:S05]  /*2ac0*/  @!P5 IMAD R63, R42, R22, R21 ;  /* 0x000000162a3fd224 */ /* 0x001fca00078e0215 */
[----:B------:R0:W-:Y:S04]  /*2ad0*/  @!P5 STG.E.U8 desc[UR36][R40.64], R63 ;  /* 0x0000003f2800d986 */ /* 0x0001e8000c101124 */
[----:B------:R-:W2:Y:S01]  /*2ae0*/  @!P1 LDG.E.U8 R56, desc[UR36][R54.64+0x1] ;  /* 0x0000012436389981 */ /* 0x000ea2000c1e1100 */
[----:B------:R-:W-:Y:S02]  /*2af0*/  @!P1 LEA R50, P5, R4, R60, 0x7 ;  /* 0x0000003c04329211 */ /* 0x000fe400078a38ff */
[----:B------:R-:W-:Y:S02]  /*2b00*/  ISETP.LT.OR P3, PT, R3, 0x9, !P2 ;  /* 0x000000090300780c */ /* 0x000fe40005761670 */
[----:B------:R-:W-:Y:S02]  /*2b10*/  @!P1 IADD3 R50, P4, R50, UR41, RZ ;  /* 0x0000002932329c10 */ /* 0x000fe4000ff9e0ff */
[----:B------:R-:W-:-:S04]  /*2b20*/  @!P1 LEA.HI.X R51, R4, R61, R5, 0x7, P5 ;  /* 0x0000003d04339211 */ /* 0x000fc800028f3c05 */
[----:B------:R-:W-:Y:S02]  /*2b30*/  @!P1 IADD3.X R51, R51, UR40, RZ, P4, !PT ;  /* 0x0000002833339c10 */ /* 0x000fe4000a7fe4ff */
[----:B--2---:R-:W-:-:S05]  /*2b40*/  @!P1 PRMT R42, R56, 0x8880, RZ ;  /* 0x00008880382a9816 */ /* 0x004fca00000000ff */
[----:B------:R-:W-:-:S04]  /*2b50*/  @!P1 IMAD R21, R42, R23, RZ ;  /* 0x000000172a159224 */ /* 0x000fc800078e02ff */
[----:B------:R-:W-:-:S05]  /*2b60*/  @!P1 IMAD R43, R43, R22, R21 ;  /* 0x000000162b2b9224 */ /* 0x000fca00078e0215 */
[----:B------:R-:W-:Y:S04]  /*2b70*/  @!P1 STG.E.U8 desc[UR36][R50.64+0x1], R43 ;  /* 0x0000012b32009986 */ /* 0x000fe8000c101124 */
[----:B------:R-:W2:Y:S01]  /*2b80*/  @!P3 LDG.E.U8 R56, desc[UR36][R52.64+0x8] ;  /* 0x000008243438b981 */ /* 0x000ea2000c1e1100 */
[----:B------:R-:W-:Y:S02]  /*2b90*/  ISETP.LT.OR P2, PT, R3, 0xa, !P2 ;  /* 0x0000000a0300780c */ /* 0x000fe40005741670 */
[----:B0-----:R-:W-:-:S04]  /*2ba0*/  @!P3 LEA R40, P1, R4, R60, 0x7 ;  /* 0x0000003c0428b211 */ /* 0x001fc800078238ff */
[----:B------:R-:W-:Y:S02]  /*2bb0*/  @!P3 LEA.HI.X R41, R4, R61, R5, 0x7, P1 ;  /* 0x0000003d0429b211 */ /* 0x000fe400008f3c05 */
[----:B--2---:R-:W-:-:S05]  /*2bc0*/  @!P3 PRMT R42, R56, 0x8880, RZ ;  /* 0x00008880382ab816 */ /* 0x004fca00000000ff */
[----:B------:R-:W-:-:S04]  /*2bd0*/  @!P3 IMAD R21, R42, R23, RZ ;  /* 0x000000172a15b224 */ /* 0x000fc800078e02ff */
[----:B------:R-:W-:-:S05]  /*2be0*/  @!P3 IMAD R63, R44, R22, R21 ;  /* 0x000000162c3fb224 */ /* 0x000fca00078e0215 */
[----:B------:R0:W-:Y:S04]  /*2bf0*/  @!P3 STG.E.U8 desc[UR36][R40.64+0x8], R63 ;  /* 0x0000083f2800b986 */ /* 0x0001e8000c101124 */
[----:B------:R-:W2:Y:S01]  /*2c00*/  @!P2 LDG.E.U8 R56, desc[UR36][R52.64+0x9] ;  /* 0x000009243438a981 */ /* 0x000ea2000c1e1100 */
[----:B------:R-:W-:Y:S01]  /*2c10*/  ISETP.LT.OR P3, PT, R3, 0x9, !P0 ;  /* 0x000000090300780c */ /* 0x000fe20004761670 */
[----:B0-----:R-:W-:Y:S02]  /*2c20*/  @!P2 IMAD.MOV.U32 R40, RZ, RZ, R48 ;  /* 0x000000ffff28a224 */ /* 0x001fe400078e0030 */
[----:B------:R-:W-:Y:S01]  /*2c30*/  @!P2 IMAD.MOV.U32 R41, RZ, RZ, R49 ;  /* 0x000000ffff29a224 */ /* 0x000fe200078e0031 */
[----:B--2---:R-:W-:-:S05]  /*2c40*/  @!P2 PRMT R42, R56, 0x8880, RZ ;  /* 0x00008880382aa816 */ /* 0x004fca00000000ff */
[----:B------:R-:W-:-:S04]  /*2c50*/  @!P2 IMAD R21, R42, R23, RZ ;  /* 0x000000172a15a224 */ /* 0x000fc800078e02ff */
[----:B------:R-:W-:-:S05]  /*2c60*/  @!P2 IMAD R45, R45, R22, R21 ;  /* 0x000000162d2da224 */ /* 0x000fca00078e0215 */
[----:B------:R0:W-:Y:S04]  /*2c70*/  @!P2 STG.E.U8 desc[UR36][R40.64+0x9], R45 ;  /* 0x0000092d2800a986 */ /* 0x0001e8000c101124 */
[----:B------:R-:W2:Y:S01]  /*2c80*/  @!P3 LDG.E.U8 R56, desc[UR36][R54.64+0x8] ;  /* 0x000008243638b981 */ /* 0x000ea2000c1e1100 */
[----:B------:R-:W-:Y:S01]  /*2c90*/  ISETP.LT.OR P1, PT, R3, 0xa, !P0 ;  /* 0x0000000a0300780c */ /* 0x000fe20004721670 */
[----:B------:R-:W-:Y:S01]  /*2ca0*/  BSSY B1, `(.L_x_52) ;  /* 0x0000013000017945 */ /* 0x000fe20003800000 */
[----:B------:R-:W-:-:S05]  /*2cb0*/  IADD3 R43, P0, R57, 0x100, RZ ;  /* 0x00000100392b7810 */ /* 0x000fca0007f1e0ff */
[----:B------:R-:W-:-:S04]  /*2cc0*/  IMAD.X R51, RZ, RZ, R7, P0 ;  /* 0x000000ffff337224 */ /* 0x000fc800000e0607 */
[-C--:B------:R-:W-:Y:S02]  /*2cd0*/  IMAD R44, R51, R10.reuse, RZ ;  /* 0x0000000a332c7224 */ /* 0x080fe400078e02ff */
[----:B------:R-:W-:Y:S01]  /*2ce0*/  @!P1 IADD3 R42, P0, R48, UR41, RZ ;  /* 0x00000029302a9c10 */ /* 0x000fe2000ff1e0ff */
[----:B------:R-:W-:-:S04]  /*2cf0*/  IMAD.WIDE.U32 R50, R43, R10, R58 ;  /* 0x0000000a2b327225 */ /* 0x000fc800078e003a */
[C---:B------:R-:W-:Y:S02]  /*2d00*/  IMAD R63, R43.reuse, R11, R44 ;  /* 0x0000000b2b3f7224 */ /* 0x040fe400078e022c */
[----:B0-----:R-:W-:Y:S01]  /*2d10*/  IMAD.WIDE.U32 R44, R43, R10, R14 ;  /* 0x0000000a2b2c7225 */ /* 0x001fe200078e000e */
[----:B--2---:R-:W-:-:S05]  /*2d20*/  @!P3 PRMT R52, R56, 0x8880, RZ ;  /* 0x000088803834b816 */ /* 0x004fca00000000ff */
[----:B------:R-:W-:Y:S01]  /*2d30*/  @!P3 IMAD R21, R52, R23, RZ ;  /* 0x000000173415b224 */ /* 0x000fe200078e02ff */
[----:B------:R-:W-:Y:S06]  /*2d40*/  @P3 BRA `(.L_x_53) ;  /* 0x0000000000203947 */ /* 0x000fec0003800000 */
[----:B------:R-:W-:Y:S01]  /*2d50*/  IADD3 R41, P2, R60, 0x8, RZ ;  /* 0x000000083c297810 */ /* 0x000fe20007f5e0ff */
[----:B------:R-:W-:-:S03]  /*2d60*/  IMAD R53, R46, R22, R21 ;  /* 0x000000162e357224 */ /* 0x000fc600078e0215 */
[----:B------:R-:W-:Y:S01]  /*2d70*/  LEA R40, P3, R4, R41, 0x7 ;  /* 0x0000002904287211 */ /* 0x000fe200078638ff */
[----:B------:R-:W-:-:S03]  /*2d80*/  IMAD.X R41, RZ, RZ, R61, P2 ;  /* 0x000000ffff297224 */ /* 0x000fc600010e063d */
[----:B------:R-:W-:Y:S02]  /*2d90*/  IADD3 R40, P2, R40, UR41, RZ ;  /* 0x0000002928287c10 */ /* 0x000fe4000ff5e0ff */
[----:B------:R-:W-:-:S04]  /*2da0*/  LEA.HI.X R41, R4, R41, R5, 0x7, P3 ;  /* 0x0000002904297211 */ /* 0x000fc800018f3c05 */
[----:B------:R-:W-:-:S05]  /*2db0*/  IADD3.X R41, R41, UR40, RZ, P2, !PT ;  /* 0x0000002829297c10 */ /* 0x000fca00097fe4ff */
[----:B------:R0:W-:Y:S02]  /*2dc0*/  STG.E.U8 desc[UR36][R40.64], R53 ;  /* 0x0000003528007986 */ /* 0x0001e4000c101124 */
.L_x_53:
[----:B------:R-:W-:Y:S05]  /*2dd0*/  BSYNC B1 ;  /* 0x0000000000017941 */ /* 0x000fea0003800000 */
.L_x_52:
[----:B------:R-:W-:Y:S04]  /*2de0*/  BSSY B1, `(.L_x_54) ;  /* 0x0000005000017945 */ /* 0x000fe80003800000 */
[----:B------:R-:W-:Y:S05]  /*2df0*/  @P1 BRA `(.L_x_55) ;  /* 0x00000000000c1947 */ /* 0x000fea0003800000 */
[----:B------:R-:W0:Y:S02]  /*2e00*/  LDG.E.U8 R56, desc[UR36][R54.64+0x9] ;  /* 0x0000092436387981 */ /* 0x000e24000c1e1100 */
[----:B0-----:R-:W-:-:S05]  /*2e10*/  PRMT R40, R56, 0x8880, RZ ;  /* 0x0000888038287816 */ /* 0x001fca00000000ff */
[----:B------:R-:W-:-:S07]  /*2e20*/  IMAD R21, R40, R23, RZ ;  /* 0x0000001728157224 */ /* 0x000fce00078e02ff */
.L_x_55:
[----:B------:R-:W-:Y:S05]  /*2e30*/  BSYNC B1 ;  /* 0x0000000000017941 */ /* 0x000fea0003800000 */
.L_x_54:
[----:B------:R-:W-:Y:S01]  /*2e40*/  IADD3 R44, P4, R44, R8, RZ ;  /* 0x000000082c2c7210 */ /* 0x000fe20007f9e0ff */
[----:B------:R-:W-:Y:S01]  /*2e50*/  @!P1 IMAD R47, R47, R22, R21 ;  /* 0x000000162f2f9224 */ /* 0x000fe200078e0215 */
[----:B------:R-:W-:Y:S01]  /*2e60*/  @!P1 IADD3.X R43, R49, UR40, RZ, P0, !PT ;  /* 0x00000028312b9c10 */ /* 0x000fe200087fe4ff */
[----:B0-----:R-:W-:Y:S01]  /*2e70*/  IMAD.IADD R41, R63, 0x1, R51 ;  /* 0x000000013f297824 */ /* 0x001fe200078e0233 */
[----:B------:R-:W-:Y:S01]  /*2e80*/  ISETP.GE.AND P0, PT, R20, 0x101, PT ;  /* 0x000001011400780c */ /* 0x000fe20003f06270 */
[----:B------:R-:W-:Y:S01]  /*2e90*/  BSSY B1, `(.L_x_56) ;  /* 0x0000010000017945 */ /* 0x000fe20003800000 */
[----:B------:R-:W-:Y:S01]  /*2ea0*/  IADD3.X R45, R9, R45, R63, P4, !PT ;  /* 0x0000002d092d7210 */ /* 0x000fe200027fe43f */
[----:B------:R0:W-:Y:S01]  /*2eb0*/  @!P1 STG.E.U8 desc[UR36][R42.64+0x9], R47 ;  /* 0x0000092f2a009986 */ /* 0x0001e2000c101124 */
[----:B------:R-:W-:Y:S02]  /*2ec0*/  ISETP.LT.OR P4, PT, R3, 0x1, !P0 ;  /* 0x000000010300780c */ /* 0x000fe40004781670 */
[----:B------:R-:W-:-:S02]  /*2ed0*/  IADD3 R50, P2, P3, R12, R8, R50 ;  /* 0x000000080c327210 */ /* 0x000fc40007b5e032 */
[----:B------:R-:W-:Y:S02]  /*2ee0*/  LEA R40, P5, R4, R60, 0x8 ;  /* 0x0000003c04287211 */ /* 0x000fe400078a40ff */
[----:B------:R-:W-:Y:S02]  /*2ef0*/  ISETP.GE.AND P1, PT, R20, 0x109, PT ;  /* 0x000001091400780c */ /* 0x000fe40003f26270 */
[----:B------:R-:W-:Y:S02]  /*2f00*/  IADD3.X R51, R15, R9, R41, P2, P3 ;  /* 0x000000090f337210 */ /* 0x000fe400017e6429 */
[----:B------:R-:W-:Y:S02]  /*2f10*/  LEA.HI.X R41, R4, R61, R5, 0x8, P5 ;  /* 0x0000003d04297211 */ /* 0x000fe400028f4405 */
[C---:B------:R-:W-:Y:S02]  /*2f20*/  ISETP.LT.OR P3, PT, R3.reuse, 0x2, !P0 ;  /* 0x000000020300780c */ /* 0x040fe40004761670 */
[----:B------:R-:W-:-:S02]  /*2f30*/  ISETP.LT.OR P2, PT, R3, 0x1, !P1 ;  /* 0x000000010300780c */ /* 0x000fc40004f41670 */
[----:B------:R-:W-:Y:S01]  /*2f40*/  ISETP.LT.OR P5, PT, R3, 0x2, !P1 ;  /* 0x000000020300780c */ /* 0x000fe20004fa1670 */
[----:B0-----:R-:W-:-:S12]  /*2f50*/  @P4 BRA `(.L_x_57) ;  /* 0x00000000000c4947 */ /* 0x001fd80003800000 */
[----:B------:R-:W2:Y:S02]  /*2f60*/  LDG.E.U8 R56, desc[UR36][R44.64] ;  /* 0x000000242c387981 */ /* 0x000ea4000c1e1100 */
[----:B--2---:R-:W-:-:S05]  /*2f70*/  PRMT R42, R56, 0x8880, RZ ;  /* 0x00008880382a7816 */ /* 0x004fca00000000ff */
[----:B------:R-:W-:-:S07]  /*2f80*/  IMAD R21, R42, R23, RZ ;  /* 0x000000172a157224 */ /* 0x000fce00078e02ff */
.L_x_57:
[----:B------:R-:W-:Y:S05]  /*2f90*/  BSYNC B1 ;  /* 0x0000000000017941 */ /* 0x000fea0003800000 */
.L_x_56:
[----:B------:R-:W-:Y:S01]  /*2fa0*/  @!P4 IMAD R43, R32, R22, R21 ;  /* 0x00000016202bc224 */ /* 0x000fe200078e0215 */
[----:B------:R-:W-:Y:S04]  /*2fb0*/  BSSY B1, `(.L_x_58) ;  /* 0x0000006000017945 */ /* 0x000fe80003800000 */
[----:B------:R0:W-:Y:S01]  /*2fc0*/  @!P4 STG.E.U8 desc[UR36][R40.64], R43 ;  /* 0x0000002b2800c986 */ /* 0x0001e2000c101124 */
[----:B------:R-:W-:Y:S05]  /*2fd0*/  @P3 BRA `(.L_x_59) ;  /* 0x00000000000c3947 */ /* 0x000fea0003800000 */
[----:B------:R-:W2:Y:S02]  /*2fe0*/  LDG.E.U8 R56, desc[UR36][R44.64+0x1] ;  /* 0x000001242c387981 */ /* 0x000ea4000c1e1100 */
[----:B--2---:R-:W-:-:S05]  /*2ff0*/  PRMT R32, R56, 0x8880, RZ ;  /* 0x0000888038207816 */ /* 0x004fca00000000ff */
[----:B------:R-:W-:-:S07]  /*3000*/  IMAD R21, R32, R23, RZ ;  /* 0x0000001720157224 */ /* 0x000fce00078e02ff */
.L_x_59:
[----:B------:R-:W-:Y:S05]  /*3010*/  BSYNC B1 ;  /* 0x0000000000017941 */ /* 0x000fea0003800000 */
.L_x_58:
[----:B0-----:R-:W-:Y:S01]  /*3020*/  @!P3 IMAD R43, R33, R22, R21 ;  /* 0x00000016212bb224 */ /* 0x001fe200078e0215 */
[----:B------:R-:W-:Y:S01]  /*3030*/  @!P2 IADD3 R32, P4, R40, UR41, RZ ;  /* 0x000000292820ac10 */ /* 0x000fe2000ff9e0ff */
[----:B------:R-:W-:Y:S03]  /*3040*/  BSSY B1, `(.L_x_60) ;  /* 0x0000007000017945 */ /* 0x000fe60003800000 */
[----:B------:R0:W-:Y:S01]  /*3050*/  @!P3 STG.E.U8 desc[UR36][R40.64+0x1], R43 ;  /* 0x0000012b2800b986 */ /* 0x0001e2000c101124 */
[----:B------:R-:W-:Y:S01]  /*3060*/  @!P2 IADD3.X R33, R41, UR40, RZ, P4, !PT ;  /* 0x000000282921ac10 */ /* 0x000fe2000a7fe4ff */
[----:B------:R-:W-:Y:S07]  /*3070*/  @P2 BRA `(.L_x_61) ;  /* 0x00000000000c2947 */ /* 0x000fee0003800000 */
[----:B------:R-:W2:Y:S02]  /*3080*/  LDG.E.U8 R56, desc[UR36][R50.64] ;  /* 0x0000002432387981 */ /* 0x000ea4000c1e1100 */
[----:B--2---:R-:W-:-:S05]  /*3090*/  PRMT R42, R56, 0x8880, RZ ;  /* 0x00008880382a7816 */ /* 0x004fca00000000ff */
[----:B------:R-:W-:-:S07]  /*30a0*/  IMAD R21, R42, R23, RZ ;  /* 0x000000172a157224 */ /* 0x000fce00078e02ff */
.L_x_61:
[----:B------:R-:W-:Y:S05]  /*30b0*/  BSYNC B1 ;  /* 0x0000000000017941 */ /* 0x000fea0003800000 */
.L_x_60:
[----:B------:R-:W-:-:S05]  /*30c0*/  @!P2 IMAD R13, R34, R22, R21 ;  /* 0x00000016220da224 */ /* 0x000fca00078e0215 */
[----:B------:R1:W-:Y:S04]  /*30d0*/  @!P2 STG.E.U8 desc[UR36][R32.64], R13 ;  /* 0x0000000d2000a986 */ /* 0x0003e8000c101124 */
[----:B------:R-:W2:Y:S01]  /*30e0*/  @!P5 LDG.E.U8 R56, desc[UR36][R50.64+0x1] ;  /* 0x000001243238d981 */ /* 0x000ea2000c1e1100 */
[----:B------:R-:W-:Y:S02]  /*30f0*/  @!P5 LEA R42, P3, R4, R60, 0x8 ;  /* 0x0000003c042ad211 */ /* 0x000fe400078640ff */
[----:B------:R-:W-:Y:S02]  /*3100*/  ISETP.LT.OR P2, PT, R3, 0x9, !P0 ;  /* 0x000000090300780c */ /* 0x000fe40004741670 */
[----:B------:R-:W-:Y:S02]  /*3110*/  @!P5 IADD3 R42, P4, R42, UR41, RZ ;  /* 0x000000292a2adc10 */ /* 0x000fe4000ff9e0ff */
[----:B------:R-:W-:-:S04]  /*3120*/  @!P5 LEA.HI.X R34, R4, R61, R5, 0x8, P3 ;  /* 0x0000003d0422d211 */ /* 0x000fc800018f4405 */
[----:B0-----:R-:W-:Y:S02]  /*3130*/  @!P5 IADD3.X R43, R34, UR40, RZ, P4, !PT ;  /* 0x00000028222bdc10 */ /* 0x001fe4000a7fe4ff */
[----:B--2---:R-:W-:-:S05]  /*3140*/  @!P5 PRMT R6, R56, 0x8880, RZ ;  /* 0x000088803806d816 */ /* 0x004fca00000000ff */
[----:B------:R-:W-:-:S04]  /*3150*/  @!P5 IMAD R21, R6, R23, RZ ;  /* 0x000000170615d224 */ /* 0x000fc800078e02ff */
[----:B------:R-:W-:-:S05]  /*3160*/  @!P5 IMAD R35, R35, R22, R21 ;  /* 0x000000162323d224 */ /* 0x000fca00078e0215 */
[----:B------:R-:W-:Y:S04]  /*3170*/  @!P5 STG.E.U8 desc[UR36][R42.64+0x1], R35 ;  /* 0x000001232a00d986 */ /* 0x000fe8000c101124 */
[----:B------:R-:W2:Y:S01]  /*3180*/  @!P2 LDG.E.U8 R56, desc[UR36][R44.64+0x8] ;  /* 0x000008242c38a981 */ /* 0x000ea2000c1e1100 */
[----:B------:R-:W-:Y:S01]  /*3190*/  ISETP.LT.OR P0, PT, R3, 0xa, !P0 ;  /* 0x0000000a0300780c */ /* 0x000fe20004701670 */
[----:B-1----:R-:W-:Y:S02]  /*31a0*/  @!P2 IMAD.MOV.U32 R32, RZ, RZ, R40 ;  /* 0x000000ffff20a224 */ /* 0x002fe400078e0028 */
[----:B------:R-:W-:Y:S01]  /*31b0*/  @!P2 IMAD.MOV.U32 R33, RZ, RZ, R41 ;  /* 0x000000ffff21a224 */ /* 0x000fe200078e0029 */
        /* <DEDUP_REMOVED lines=13> */
[----:B------:R-:W-:Y:S02]  /*3290*/  ISETP.LT.OR P1, PT, R3, 0xa, !P1 ;  /* 0x0000000a0300780c */ /* 0x000fe40004f21670 */
[----:B------:R-:W-:-:S04]  /*32a0*/  @!P2 IADD3 R34, P0, R40, UR41, RZ ;  /* 0x000000292822ac10 */ /* 0x000fc8000ff1e0ff */
[----:B------:R-:W-:Y:S02]  /*32b0*/  @!P2 IADD3.X R35, R41, UR40, RZ, P0, !PT ;  /* 0x000000282923ac10 */ /* 0x000fe400087fe4ff */
[----:B--2---:R-:W-:-:S05]  /*32c0*/  @!P2 PRMT R6, R56, 0x8880, RZ ;  /* 0x000088803806a816 */ /* 0x004fca00000000ff */
[----:B------:R-:W-:-:S04]  /*32d0*/  @!P2 IMAD R21, R6, R23, RZ ;  /* 0x000000170615a224 */ /* 0x000fc800078e02ff */
[----:B------:R-:W-:-:S05]  /*32e0*/  @!P2 IMAD R13, R38, R22, R21 ;  /* 0x00000016260da224 */ /* 0x000fca00078e0215 */
[----:B------:R1:W-:Y:S04]  /*32f0*/  @!P2 STG.E.U8 desc[UR36][R34.64+0x8], R13 ;  /* 0x0000080d2200a986 */ /* 0x0003e8000c101124 */
[----:B------:R-:W2:Y:S01]  /*3300*/  @!P1 LDG.E.U8 R56, desc[UR36][R50.64+0x9] ;  /* 0x0000092432389981 */ /* 0x000ea2000c1e1100 */
[----:B------:R-:W-:-:S05]  /*3310*/  IADD3 R57, P0, R57, 0x180, RZ ;  /* 0x0000018039397810 */ /* 0x000fca0007f1e0ff */
[----:B------:R-:W-:Y:S01]  /*3320*/  IMAD.X R7, RZ, RZ, R7, P0 ;  /* 0x000000ffff077224 */ /* 0x000fe200000e0607 */
[----:B------:R-:W-:-:S03]  /*3330*/  ISETP.GE.AND P0, PT, R20, 0x181, PT ;  /* 0x000001811400780c */ /* 0x000fc60003f06270 */
[-C--:B0-----:R-:W-:Y:S01]  /*3340*/  IMAD R32, R7, R10.reuse, RZ ;  /* 0x0000000a07207224 */ /* 0x081fe200078e02ff */
[----:B------:R-:W-:Y:S01]  /*3350*/  ISETP.LT.OR P4, PT, R3, 0x1, !P0 ;  /* 0x000000010300780c */ /* 0x000fe20004781670 */
[----:B------:R-:W-:-:S04]  /*3360*/  IMAD.WIDE.U32 R6, R57, R10, R14 ;  /* 0x0000000a39067225 */ /* 0x000fc800078e000e */
[----:B------:R-:W-:Y:S01]  /*3370*/  IMAD R37, R57, R11, R32 ;  /* 0x0000000b39257224 */ /* 0x000fe200078e0220 */
[----:B------:R-:W-:Y:S02]  /*3380*/  IADD3 R32, P3, R6, R8, RZ ;  /* 0x0000000806207210 */ /* 0x000fe40007f7e0ff */
[----:B------:R-:W-:Y:S02]  /*3390*/  @!P1 IADD3 R6, P2, R40, UR41, RZ ;  /* 0x0000002928069c10 */ /* 0x000fe4000ff5e0ff */
[----:B--2---:R-:W-:-:S05]  /*33a0*/  @!P1 PRMT R33, R56, 0x8880, RZ ;  /* 0x0000888038219816 */ /* 0x004fca00000000ff */
[----:B------:R-:W-:Y:S01]  /*33b0*/  @!P1 IMAD.MOV.U32 R14, RZ, RZ, R33 ;  /* 0x000000ffff0e9224 */ /* 0x000fe200078e0021 */
[----:B------:R-:W-:Y:S02]  /*33c0*/  IADD3.X R33, R9, R7, R37, P3, !PT ;  /* 0x0000000709217210 */ /* 0x000fe40001ffe425 */
[----:B------:R-:W-:Y:S01]  /*33d0*/  @!P1 IADD3.X R7, R41, UR40, RZ, P2, !PT ;  /* 0x0000002829079c10 */ /* 0x000fe200097fe4ff */
[----:B------:R-:W-:-:S04]  /*33e0*/  @!P1 IMAD R21, R14, R23, RZ ;  /* 0x000000170e159224 */ /* 0x000fc800078e02ff */
[----:B------:R-:W-:-:S05]  /*33f0*/  @!P1 IMAD R39, R39, R22, R21 ;  /* 0x0000001627279224 */ /* 0x000fca00078e0215 */
[----:B------:R-:W-:Y:S04]  /*3400*/  @!P1 STG.E.U8 desc[UR36][R6.64+0x9], R39 ;  /* 0x0000092706009986 */ /* 0x000fe8000c101124 */
[----:B------:R-:W2:Y:S01]  /*3410*/  @!P4 LDG.E.U8 R56, desc[UR36][R32.64] ;  /* 0x000000242038c981 */ /* 0x000ea2000c1e1100 */
[----:B-1----:R-:W-:Y:S01]  /*3420*/  IMAD.MOV.U32 R34, RZ, RZ, R60 ;  /* 0x000000ffff227224 */ /* 0x002fe200078e003c */
[----:B------:R-:W-:Y:S01]  /*3430*/  ISETP.LT.OR P3, PT, R3, 0x2, !P0 ;  /* 0x000000020300780c */ /* 0x000fe20004761670 */
[----:B------:R-:W-:Y:S02]  /*3440*/  IMAD.MOV.U32 R35, RZ, RZ, R61 ;  /* 0x000000ffff237224 */ /* 0x000fe400078e003d */
[----:B------:R-:W-:Y:S02]  /*3450*/  IMAD R41, R5, 0x180, RZ ;  /* 0x0000018005297824 */ /* 0x000fe400078e02ff */
[----:B------:R-:W-:-:S04]  /*3460*/  IMAD.WIDE.U32 R34, R4, 0x180, R34 ;  /* 0x0000018004227825 */ /* 0x000fc800078e0022 */
[----:B------:R-:W-:Y:S02]  /*3470*/  IMAD.IADD R5, R35, 0x1, R41 ;  /* 0x0000000123057824 */ /* 0x000fe400078e0229 */
[----:B------:R-:W-:Y:S01]  /*3480*/  @!P4 IMAD.MOV.U32 R4, RZ, RZ, R34 ;  /* 0x000000ffff04c224 */ /* 0x000fe200078e0022 */
[----:B--2---:R-:W-:-:S05]  /*3490*/  @!P4 PRMT R14, R56, 0x8880, RZ ;  /* 0x00008880380ec816 */ /* 0x004fca00000000ff */
[----:B------:R-:W-:-:S04]  /*34a0*/  @!P4 IMAD R21, R14, R23, RZ ;  /* 0x000000170e15c224 */ /* 0x000fc800078e02ff */
[----:B------:R-:W-:-:S05]  /*34b0*/  @!P4 IMAD R13, R24, R22, R21 ;  /* 0x00000016180dc224 */ /* 0x000fca00078e0215 */
[----:B------:R0:W-:Y:S04]  /*34c0*/  @!P4 STG.E.U8 desc[UR36][R4.64], R13 ;  /* 0x0000000d0400c986 */ /* 0x0001e8000c101124 */
[----:B------:R-:W2:Y:S01]  /*34d0*/  @!P3 LDG.E.U8 R56, desc[UR36][R32.64+0x1] ;  /* 0x000001242038b981 */ /* 0x000ea2000c1e1100 */
[----:B------:R-:W-:Y:S01]  /*34e0*/  ISETP.GE.AND P1, PT, R20, 0x189, PT ;  /* 0x000001891400780c */ /* 0x000fe20003f26270 */
[----:B------:R-:W-:-:S03]  /*34f0*/  IMAD.WIDE.U32 R10, R57, R10, R58 ;  /* 0x0000000a390a7225 */ /* 0x000fc600078e003a */
[----:B------:R-:W-:Y:S01]  /*3500*/  ISETP.LT.OR P2, PT, R3, 0x1, !P1 ;  /* 0x000000010300780c */ /* 0x000fe20004f41670 */
[----:B------:R-:W-:Y:S01]  /*3510*/  IMAD.IADD R14, R37, 0x1, R11 ;  /* 0x00000001250e7824 */ /* 0x000fe200078e020b */
[----:B------:R-:W-:Y:S01]  /*3520*/  IADD3 R8, P4, P5, R12, R8, R10 ;  /* 0x000000080c087210 */ /* 0x000fe20007d9e00a */
[----:B0-----:R-:W-:-:S03]  /*3530*/  @!P3 IMAD.MOV.U32 R4, RZ, RZ, R34 ;  /* 0x000000ffff04b224 */ /* 0x001fc600078e0022 */
[----:B------:R-:W-:Y:S02]  /*3540*/  IADD3.X R9, R15, R9, R14, P4, P5 ;  /* 0x000000090f097210 */ /* 0x000fe400027ea40e */
        /* <DEDUP_REMOVED lines=12> */
[----:B------:R-:W0:Y:S01]  /*3610*/  @!P3 LDG.E.U8 R56, desc[UR36][R8.64+0x1] ;  /* 0x000001240838b981 */ /* 0x000e22000c1e1100 */
[----:B------:R-:W-:Y:S02]  /*3620*/  ISETP.LT.OR P2, PT, R3, 0x9, !P0 ;  /* 0x000000090300780c */ /* 0x000fe40004741670 */
[----:B------:R-:W-:-:S04]  /*3630*/  @!P3 IADD3 R10, P4, R34, UR41, RZ ;  /* 0x00000029220abc10 */ /* 0x000fc8000ff9e0ff */
[----:B------:R-:W-:Y:S02]  /*3640*/  @!P3 IADD3.X R11, R5, UR40, RZ, P4, !PT ;  /* 0x00000028050bbc10 */ /* 0x000fe4000a7fe4ff */
[----:B0-----:R-:W-:-:S05]  /*3650*/  @!P3 PRMT R4, R56, 0x8880, RZ ;  /* 0x000088803804b816 */ /* 0x001fca00000000ff */
[----:B------:R-:W-:-:S04]  /*3660*/  @!P3 IMAD R21, R4, R23, RZ ;  /* 0x000000170415b224 */ /* 0x000fc800078e02ff */
[----:B------:R-:W-:-:S05]  /*3670*/  @!P3 IMAD R27, R27, R22, R21 ;  /* 0x000000161b1bb224 */ /* 0x000fca00078e0215 */
[----:B------:R0:W-:Y:S04]  /*3680*/  @!P3 STG.E.U8 desc[UR36][R10.64+0x1], R27 ;  /* 0x0000011b0a00b986 */ /* 0x0001e8000c101124 */
[----:B------:R-:W2:Y:S01]  /*3690*/  @!P2 LDG.E.U8 R56, desc[UR36][R32.64+0x8] ;  /* 0x000008242038a981 */ /* 0x000ea2000c1e1100 */
[----:B------:R-:W-:Y:S01]  /*36a0*/  ISETP.LT.OR P0, PT, R3, 0xa, !P0 ;  /* 0x0000000a0300780c */ /* 0x000fe20004701670 */
[----:B------:R-:W-:Y:S01]  /*36b0*/  IMAD.IADD R5, R41, 0x1, R35 ;  /* 0x0000000129057824 */ /* 0x000fe200078e0223 */
[----:B--2---:R-:W-:-:S05]  /*36c0*/  @!P2 PRMT R4, R56, 0x8880, RZ ;  /* 0x000088803804a816 */ /* 0x004fca00000000ff */
[----:B------:R-:W-:Y:S02]  /*36d0*/  @!P2 IMAD R21, R4, R23, RZ ;  /* 0x000000170415a224 */ /* 0x000fe400078e02ff */
[----:B------:R-:W-:Y:S02]  /*36e0*/  @!P2 IMAD.MOV.U32 R4, RZ, RZ, R34 ;  /* 0x000000ffff04a224 */ /* 0x000fe400078e0022 */
[----:B-1----:R-:W-:-:S05]  /*36f0*/  @!P2 IMAD R7, R28, R22, R21 ;  /* 0x000000161c07a224 */ /* 0x002fca00078e0215 */
        /* <DEDUP_REMOVED lines=12> */
[----:B-1----:R-:W-:Y:S02]  /*37c0*/  @!P2 IADD3.X R7, R5, UR40, RZ, P0, !PT ;  /* 0x000000280507ac10 */ /* 0x002fe400087fe4ff */
[----:B--2---:R-:W-:-:S05]  /*37d0*/  @!P2 PRMT R12, R56, 0x8880, RZ ;  /* 0x00008880380ca816 */ /* 0x004fca00000000ff */
[----:B------:R-:W-:-:S04]  /*37e0*/  @!P2 IMAD R21, R12, R23, RZ ;  /* 0x000000170c15a224 */ /* 0x000fc800078e02ff */
[----:B------:R-:W-:-:S05]  /*37f0*/  @!P2 IMAD R3, R30, R22, R21 ;  /* 0x000000161e03a224 */ /* 0x000fca00078e0215 */
[----:B------:R1:W-:Y:S04]  /*3800*/  @!P2 STG.E.U8 desc[UR36][R6.64+0x8], R3 ;  /* 0x000008030600a986 */ /* 0x0003e8000c101124 */
[----:B------:R-:W0:Y:S02]  /*3810*/  @!P1 LDG.E.U8 R56, desc[UR36][R8.64+0x9] ;  /* 0x0000092408389981 */ /* 0x000e24000c1e1100 */
[----:B0-----:R-:W-:-:S05]  /*3820*/  @!P1 PRMT R10, R56, 0x8880, RZ ;  /* 0x00008880380a9816 */ /* 0x001fca00000000ff */
[----:B------:R-:W-:-:S04]  /*3830*/  @!P1 IMAD R21, R10, R23, RZ ;  /* 0x000000170a159224 */ /* 0x000fc800078e02ff */
[----:B------:R-:W-:Y:S01]  /*3840*/  IMAD R21, R31, R22, R21 ;  /* 0x000000161f157224 */ /* 0x000fe200078e0215 */
[----:B-1----:R-:W-:Y:S06]  /*3850*/  @P1 BRA `(.L_x_62) ;  /* 0x0000000800501947 */ /* 0x002fec0003800000 */
[----:B------:R-:W-:-:S04]  /*3860*/  IADD3 R34, P0, R34, UR41, RZ ;  /* 0x0000002922227c10 */ /* 0x000fc8000ff1e0ff */
[----:B------:R-:W-:-:S05]  /*3870*/  IADD3.X R35, R5, UR40, RZ, P0, !PT ;  /* 0x0000002805237c10 */ /* 0x000fca00087fe4ff */
[----:B------:R0:W-:Y:S01]  /*3880*/  STG.E.U8 desc[UR36][R34.64+0x9], R21 ;  /* 0x0000091522007986 */ /* 0x0001e2000c101124 */
[----:B------:R-:W-:Y:S05]  /*3890*/  BRA `(.L_x_62) ;  /* 0x0000000800407947 */ /* 0x000fea0003800000 */
.L_x_29:
[C---:B------:R-:W-:Y:S01]  /*38a0*/  ISETP.GE.AND P0, PT, R20.reuse, 0x1, PT ;  /* 0x000000011400780c */ /* 0x040fe20003f06270 */
[----:B------:R-:W-:Y:S01]  /*38b0*/  ULDC.64 UR4, c[0x0][0x5c0] ;  /* 0x0001700000047ab9 */ /* 0x000fe20000000a00 */
[----:B------:R-:W-:Y:S02]  /*38c0*/  ISETP.GE.AND P3, PT, R20, 0x9, PT ;  /* 0x000000091400780c */ /* 0x000fe40003f66270 */
[C---:B------:R-:W-:Y:S02]  /*38d0*/  ISETP.LT.OR P4, PT, R3.reuse, 0x2, !P0 ;  /* 0x000000020300780c */ /* 0x040fe40004781670 */
[C---:B------:R-:W-:Y:S02]  /*38e0*/  ISETP.LT.OR P2, PT, R3.reuse, 0x1, !P0 ;  /* 0x000000010300780c */ /* 0x040fe40004741670 */
[----:B------:R-:W-:Y:S02]  /*38f0*/  IADD3 R60, P1, R60, UR4, RZ ;  /* 0x000000043c3c7c10 */ /* 0x000fe4000ff3e0ff */
[----:B------:R-:W-:-:S02]  /*3900*/  ISETP.LT.OR P5, PT, R3, 0x2, !P3 ;  /* 0x000000020300780c */ /* 0x000fc40005fa1670 */
[----:B------:R-:W-:Y:S02]  /*3910*/  IADD3.X R61, R63, UR5, RZ, P1, !PT ;  /* 0x000000053f3d7c10 */ /* 0x000fe40008ffe4ff */
[----:B------:R-:W-:-:S03]  /*3920*/  ISETP.LT.OR P1, PT, R3, 0x1, !P3 ;  /* 0x000000010300780c */ /* 0x000fc60005f21670 */
[-C--:B------:R-:W-:Y:S02]  /*3930*/  @!P4 IMAD R49, R49, R22.reuse, RZ ;  /* 0x000000163131c224 */ /* 0x080fe400078e02ff */
[----:B------:R-:W-:-:S03]  /*3940*/  @!P2 IMAD R7, R48, R22, RZ ;  /* 0x000000163007a224 */ /* 0x000fc600078e02ff */
[----:B------:R0:W-:Y:S01]  /*3950*/  @!P4 STG.E.U8 desc[UR36][R60.64+0x1], R49 ;  /* 0x000001313c00c986 */ /* 0x0001e2000c101124 */
[----:B------:R-:W-:Y:S01]  /*3960*/  ISETP.LT.OR P4, PT, R3, 0x9, !P0 ;  /* 0x000000090300780c */ /* 0x000fe20004781670 */
[-C--:B------:R-:W-:Y:S01]  /*3970*/  @!P5 IMAD R51, R51, R22.reuse, RZ ;  /* 0x000000163333d224 */ /* 0x080fe200078e02ff */
[----:B------:R-:W-:Y:S01]  /*3980*/  ISETP.LT.OR P0, PT, R3, 0xa, !P0 ;  /* 0x0000000a0300780c */ /* 0x000fe20004701670 */
[----:B------:R1:W-:Y:S01]  /*3990*/  @!P2 STG.E.U8 desc[UR36][R60.64], R7 ;  /* 0x000000073c00a986 */ /* 0x0003e2000c101124 */
[----:B------:R-:W-:Y:S01]  /*39a0*/  IADD3 R10, P2, R60, UR41, RZ ;  /* 0x000000293c0a7c10 */ /* 0x000fe2000ff5e0ff */
[----:B------:R-:W-:-:S03]  /*39b0*/  @!P1 IMAD R9, R50, R22, RZ ;  /* 0x0000001632099224 */ /* 0x000fc600078e02ff */
[----:B------:R-:W-:Y:S02]  /*39c0*/  IADD3.X R11, R61, UR40, RZ, P2, !PT ;  /* 0x000000283d0b7c10 */ /* 0x000fe400097fe4ff */
[C---:B------:R-:W-:Y:S02]  /*39d0*/  ISETP.LT.OR P2, PT, R3.reuse, 0x9, !P3 ;  /* 0x000000090300780c */ /* 0x040fe40005f41670 */
[----:B------:R-:W-:Y:S01]  /*39e0*/  ISETP.LT.OR P3, PT, R3, 0xa, !P3 ;  /* 0x0000000a0300780c */ /* 0x000fe20005f61670 */
[-C--:B------:R-:W-:Y:S01]  /*39f0*/  @!P4 IMAD R13, R52, R22.reuse, RZ ;  /* 0x00000016340dc224 */ /* 0x080fe200078e02ff */
[----:B------:R2:W-:Y:S01]  /*3a00*/  @!P1 STG.E.U8 desc[UR36][R10.64], R9 ;  /* 0x000000090a009986 */ /* 0x0005e2000c101124 */
[----:B------:R-:W-:Y:S01]  /*3a10*/  ISETP.GE.AND P1, PT, R20, 0x81, PT ;  /* 0x000000811400780c */ /* 0x000fe20003f26270 */
[----:B------:R-:W-:Y:S01]  /*3a20*/  @!P0 IMAD R53, R53, R22, RZ ;  /* 0x0000001635358224 */ /* 0x000fe200078e02ff */
[C---:B0-----:R-:W-:Y:S01]  /*3a30*/  SHF.L.U64.HI R49, R4.reuse, 0x7, R5 ;  /* 0x0000000704317819 */ /* 0x041fe20000010205 */
[----:B------:R-:W-:Y:S01]  /*3a40*/  @!P5 STG.E.U8 desc[UR36][R10.64+0x1], R51 ;  /* 0x000001330a00d986 */ /* 0x000fe2000c101124 */
[----:B------:R-:W-:Y:S01]  /*3a50*/  ISETP.LT.OR P5, PT, R3, 0x2, !P1 ;  /* 0x000000020300780c */ /* 0x000fe20004fa1670 */
[----:B-1----:R-:W-:-:S02]  /*3a60*/  IMAD.WIDE.U32 R6, R4, 0x78, R10 ;  /* 0x0000007804067825 */ /* 0x002fc400078e000a */
[----:B------:R0:W-:Y:S01]  /*3a70*/  @!P4 STG.E.U8 desc[UR36][R60.64+0x8], R13 ;  /* 0x0000080d3c00c986 */ /* 0x0001e2000c101124 */
[----:B------:R-:W-:Y:S01]  /*3a80*/  ISETP.LT.OR P4, PT, R3, 0x1, !P1 ;  /* 0x000000010300780c */ /* 0x000fe20004f81670 */
[-C--:B------:R-:W-:Y:S02]  /*3a90*/  @!P2 IMAD R15, R54, R22.reuse, RZ ;  /* 0x00000016360fa224 */ /* 0x080fe400078e02ff */
[----:B------:R-:W-:Y:S01]  /*3aa0*/  @!P0 STG.E.U8 desc[UR36][R60.64+0x9], R53 ;  /* 0x000009353c008986 */ /* 0x000fe2000c101124 */
[----:B------:R-:W-:Y:S01]  /*3ab0*/  ISETP.GE.AND P0, PT, R20, 0x89, PT ;  /* 0x000000891400780c */ /* 0x000fe20003f06270 */
[----:B--2---:R-:W-:Y:S02]  /*3ac0*/  IMAD R9, R5, 0x78, RZ ;  /* 0x0000007805097824 */ /* 0x004fe400078e02ff */
[----:B------:R1:W-:Y:S01]  /*3ad0*/  @!P2 STG.E.U8 desc[UR36][R10.64+0x8], R15 ;  /* 0x0000080f0a00a986 */ /* 0x0003e2000c101124 */
[----:B------:R-:W-:Y:S01]  /*3ae0*/  ISETP.LT.OR P2, PT, R3, 0x1, !P0 ;  /* 0x000000010300780c */ /* 0x000fe20004741670 */
[----:B------:R-:W-:-:S02]  /*3af0*/  @!P3 IMAD R55, R55, R22, RZ ;  /* 0x000000163737b224 */ /* 0x000fc400078e02ff */
[----:B------:R-:W-:Y:S02]  /*3b00*/  IMAD.IADD R7, R7, 0x1, R9 ;  /* 0x0000000107077824 */ /* 0x000fe400078e0209 */
[-C--:B0-----:R-:W-:Y:S01]  /*3b10*/  @!P4 IMAD R13, R40, R22.reuse, RZ ;  /* 0x00000016280dc224 */ /* 0x081fe200078e02ff */
[----:B------:R0:W-:Y:S01]  /*3b20*/  @!P3 STG.E.U8 desc[UR36][R10.64+0x9], R55 ;  /* 0x000009370a00b986 */ /* 0x0001e2000c101124 */
[----:B------:R-:W-:-:S03]  /*3b30*/  @!P5 IMAD R41, R41, R22, RZ ;  /* 0x000000162929d224 */ /* 0x000fc600078e02ff */
[----:B------:R-:W-:Y:S01]  /*3b40*/  @!P4 STG.E.U8 desc[UR36][R6.64], R13 ;  /* 0x0000000d0600c986 */ /* 0x000fe2000c101124 */
[C---:B------:R-:W-:Y:S02]  /*3b50*/  ISETP.LT.OR P4, PT, R3.reuse, 0x2, !P0 ;  /* 0x000000020300780c */ /* 0x040fe40004781670 */
[----:B------:R-:W-:Y:S01]  /*3b60*/  @!P2 IADD3 R8, P3, R6, UR41, RZ ;  /* 0x000000290608ac10 */ /* 0x000fe2000ff7e0ff */
[----:B------:R2:W-:Y:S01]  /*3b70*/  @!P5 STG.E.U8 desc[UR36][R6.64+0x1], R41 ;  /* 0x000001290600d986 */ /* 0x0005e2000c101124 */
[----:B-1----:R-:W-:Y:S01]  /*3b80*/  @!P2 IMAD R15, R42, R22, RZ ;  /* 0x000000162a0fa224 */ /* 0x002fe200078e02ff */
[----:B------:R-:W-:Y:S02]  /*3b90*/  ISETP.LT.OR P5, PT, R3, 0x9, !P1 ;  /* 0x000000090300780c */ /* 0x000fe40004fa1670 */
[----:B------:R-:W-:Y:S02]  /*3ba0*/  @!P2 IADD3.X R9, R7, UR40, RZ, P3, !PT ;  /* 0x000000280709ac10 */ /* 0x000fe40009ffe4ff */
[----:B------:R-:W-:-:S02]  /*3bb0*/  ISETP.LT.OR P3, PT, R3, 0x9, !P0 ;  /* 0x000000090300780c */ /* 0x000fc40004761670 */
[C---:B------:R-:W-:Y:S01]  /*3bc0*/  ISETP.LT.OR P1, PT, R3.reuse, 0xa, !P1 ;  /* 0x0000000a0300780c */ /* 0x040fe20004f21670 */
[----:B------:R1:W-:Y:S01]  /*3bd0*/  @!P2 STG.E.U8 desc[UR36][R8.64], R15 ;  /* 0x0000000f0800a986 */ /* 0x0003e2000c101124 */
[----:B------:R-:W-:Y:S01]  /*3be0*/  ISETP.LT.OR P0, PT, R3, 0xa, !P0 ;  /* 0x0000000a0300780c */ /* 0x000fe20004701670 */
[----:B------:R-:W-:Y:S01]  /*3bf0*/  @!P4 IMAD R43, R43, R22, RZ ;  /* 0x000000162b2bc224 */ /* 0x000fe200078e02ff */
[----:B0-----:R-:W-:-:S03]  /*3c00*/  @!P4 IADD3 R10, P2, R6, UR41, RZ ;  /* 0x00000029060acc10 */ /* 0x001fc6000ff5e0ff */
[----:B------:R-:W-:Y:S01]  /*3c10*/  @!P5 IMAD R21, R44, R22, RZ ;  /* 0x000000162c15d224 */ /* 0x000fe200078e02ff */
[----:B------:R-:W-:-:S03]  /*3c20*/  @!P4 IADD3.X R11, R7, UR40, RZ, P2, !PT ;  /* 0x00000028070bcc10 */ /* 0x000fc600097fe4ff */
[----:B------:R-:W-:Y:S01]  /*3c30*/  @!P3 IADD3 R12, P2, R6, UR41, RZ ;  /* 0x00000029060cbc10 */ /* 0x000fe2000ff5e0ff */
[-C--:B--2---:R-:W-:Y:S01]  /*3c40*/  @!P3 IMAD R41, R46, R22.reuse, RZ ;  /* 0x000000162e29b224 */ /* 0x084fe200078e02ff */
[----:B------:R0:W-:Y:S01]  /*3c50*/  @!P4 STG.E.U8 desc[UR36][R10.64+0x1], R43 ;  /* 0x0000012b0a00c986 */ /* 0x0001e2000c101124 */
[-C--:B------:R-:W-:Y:S01]  /*3c60*/  @!P1 IMAD R45, R45, R22.reuse, RZ ;  /* 0x000000162d2d9224 */ /* 0x080fe200078e02ff */
[----:B------:R-:W-:Y:S01]  /*3c70*/  @!P3 IADD3.X R13, R7, UR40, RZ, P2, !PT ;  /* 0x00000028070dbc10 */ /* 0x000fe200097fe4ff */
[----:B------:R-:W-:Y:S01]  /*3c80*/  @!P0 IMAD R47, R47, R22, RZ ;  /* 0x000000162f2f8224 */ /* 0x000fe200078e02ff */
[----:B------:R-:W-:Y:S01]  /*3c90*/  ISETP.GE.AND P2, PT, R20, 0x101, PT ;  /* 0x000001011400780c */ /* 0x000fe20003f46270 */
[----:B------:R-:W-:Y:S01]  /*3ca0*/  @!P5 STG.E.U8 desc[UR36][R6.64+0x8], R21 ;  /* 0x000008150600d986 */ /* 0x000fe2000c101124 */
[----:B-1----:R-:W-:Y:S02]  /*3cb0*/  @!P0 IADD3 R8, P4, R6, UR41, RZ ;  /* 0x0000002906088c10 */ /* 0x002fe4000ff9e0ff */
[----:B------:R-:W-:Y:S01]  /*3cc0*/  ISETP.LT.OR P5, PT, R3, 0x1, !P2 ;  /* 0x000000010300780c */ /* 0x000fe200057a1670 */
[----:B------:R1:W-:Y:S01]  /*3cd0*/  @!P1 STG.E.U8 desc[UR36][R6.64+0x9], R45 ;  /* 0x0000092d06009986 */ /* 0x0003e2000c101124 */
[----:B------:R-:W-:-:S02]  /*3ce0*/  ISETP.GE.AND P1, PT, R20, 0x109, PT ;  /* 0x000001091400780c */ /* 0x000fc40003f26270 */
[----:B------:R-:W-:Y:S01]  /*3cf0*/  @!P0 IADD3.X R9, R7, UR40, RZ, P4, !PT ;  /* 0x0000002807098c10 */ /* 0x000fe2000a7fe4ff */
[----:B------:R2:W-:Y:S01]  /*3d00*/  @!P3 STG.E.U8 desc[UR36][R12.64+0x8], R41 ;  /* 0x000008290c00b986 */ /* 0x0005e2000c101124 */
[----:B0-----:R-:W-:Y:S01]  /*3d10*/  IMAD.SHL.U32 R43, R4, 0x80, RZ ;  /* 0x00000080042b7824 */ /* 0x001fe200078e00ff */
[C---:B------:R-:W-:Y:S02]  /*3d20*/  ISETP.LT.OR P3, PT, R3.reuse, 0x2, !P2 ;  /* 0x000000020300780c */ /* 0x040fe40005761670 */
[----:B------:R-:W-:Y:S01]  /*3d30*/  ISETP.LT.OR P4, PT, R3, 0x1, !P1 ;  /* 0x000000010300780c */ /* 0x000fe20004f81670 */
[----:B------:R0:W-:Y:S01]  /*3d40*/  @!P0 STG.E.U8 desc[UR36][R8.64+0x9], R47 ;  /* 0x0000092f08008986 */ /* 0x0001e2000c101124 */
[----:B------:R-:W-:Y:S02]  /*3d50*/  IADD3 R4, P0, R43, R6, RZ ;  /* 0x000000062b047210 */ /* 0x000fe40007f1e0ff */
[----:B------:R-:W-:-:S03]  /*3d60*/  @!P5 IMAD R11, R32, R22, RZ ;  /* 0x00000016200bd224 */ /* 0x000fc600078e02ff */
[----:B------:R-:W-:Y:S01]  /*3d70*/  IMAD.X R5, R49, 0x1, R7, P0 ;  /* 0x0000000131057824 */ /* 0x000fe200000e0607 */
[----:B------:R-:W-:-:S03]  /*3d80*/  ISETP.LT.OR P0, PT, R3, 0x2, !P1 ;  /* 0x000000020300780c */ /* 0x000fc60004f01670 */
[-C--:B------:R-:W-:Y:S01]  /*3d90*/  @!P3 IMAD R33, R33, R22.reuse, RZ ;  /* 0x000000162121b224 */ /* 0x080fe200078e02ff */
[----:B------:R-:W-:Y:S01]  /*3da0*/  @!P5 STG.E.U8 desc[UR36][R4.64], R11 ;  /* 0x0000000b0400d986 */ /* 0x000fe2000c101124 */
[----:B-1----:R-:W-:Y:S01]  /*3db0*/  @!P4 IADD3 R6, P5, R4, UR41, RZ ;  /* 0x000000290406cc10 */ /* 0x002fe2000ffbe0ff */
[-C--:B--2---:R-:W-:Y:S02]  /*3dc0*/  @!P4 IMAD R13, R34, R22.reuse, RZ ;  /* 0x00000016220dc224 */ /* 0x084fe400078e02ff */
[----:B------:R-:W-:Y:S01]  /*3dd0*/  @!P3 STG.E.U8 desc[UR36][R4.64+0x1], R33 ;  /* 0x000001210400b986 */ /* 0x000fe2000c101124 */
[----:B------:R-:W-:Y:S02]  /*3de0*/  ISETP.LT.OR P3, PT, R3, 0x9, !P2 ;  /* 0x000000090300780c */ /* 0x000fe40005761670 */
[----:B------:R-:W-:Y:S02]  /*3df0*/  @!P4 IADD3.X R7, R5, UR40, RZ, P5, !PT ;  /* 0x000000280507cc10 */ /* 0x000fe4000affe4ff */
[----:B0-----:R-:W-:Y:S01]  /*3e00*/  @!P0 IADD3 R8, P5, R4, UR41, RZ ;  /* 0x0000002904088c10 */ /* 0x001fe2000ffbe0ff */
[----:B------:R-:W-:Y:S01]  /*3e10*/  @!P0 IMAD R35, R35, R22, RZ ;  /* 0x0000001623238224 */ /* 0x000fe200078e02ff */
[C---:B------:R-:W-:Y:S01]  /*3e20*/  ISETP.LT.OR P2, PT, R3.reuse, 0xa, !P2 ;  /* 0x0000000a0300780c */ /* 0x040fe20005741670 */
[----:B------:R0:W-:Y:S01]  /*3e30*/  @!P4 STG.E.U8 desc[UR36][R6.64], R13 ;  /* 0x0000000d0600c986 */ /* 0x0001e2000c101124 */
[----:B------:R-:W-:-:S02]  /*3e40*/  ISETP.LT.OR P4, PT, R3, 0x9, !P1 ;  /* 0x000000090300780c */ /* 0x000fc40004f81670 */
[----:B------:R-:W-:Y:S02]  /*3e50*/  @!P0 IADD3.X R9, R5, UR40, RZ, P5, !PT ;  /* 0x0000002805098c10 */ /* 0x000fe4000affe4ff */
[----:B------:R-:W-:Y:S01]  /*3e60*/  ISETP.GE.AND P5, PT, R20, 0x189, PT ;  /* 0x000001891400780c */ /* 0x000fe20003fa6270 */
[----:B------:R-:W-:Y:S01]  /*3e70*/  @!P3 IMAD R21, R36, R22, RZ ;  /* 0x000000162415b224 */ /* 0x000fe200078e02ff */
[C---:B------:R-:W-:Y:S01]  /*3e80*/  ISETP.LT.OR P1, PT, R3.reuse, 0xa, !P1 ;  /* 0x0000000a0300780c */ /* 0x040fe20004f21670 */
[----:B------:R-:W-:Y:S01]  /*3e90*/  @!P0 STG.E.U8 desc[UR36][R8.64+0x1], R35 ;  /* 0x0000012308008986 */ /* 0x000fe2000c101124 */
[----:B------:R-:W-:-:S03]  /*3ea0*/  ISETP.LT.OR P0, PT, R3, 0xa, !P5 ;  /* 0x0000000a0300780c */ /* 0x000fc60006f01670 */
[----:B------:R1:W-:Y:S01]  /*3eb0*/  @!P3 STG.E.U8 desc[UR36][R4.64+0x8], R21 ;  /* 0x000008150400b986 */ /* 0x0003e2000c101124 */
[-C--:B------:R-:W-:Y:S01]  /*3ec0*/  @!P2 IMAD R37, R37, R22.reuse, RZ ;  /* 0x000000162525a224 */ /* 0x080fe200078e02ff */
[----:B------:R-:W-:Y:S01]  /*3ed0*/  @!P4 IADD3 R12, P3, R4, UR41, RZ ;  /* 0x00000029040ccc10 */ /* 0x000fe2000ff7e0ff */
[----:B0-----:R-:W-:Y:S02]  /*3ee0*/  @!P2 IMAD.MOV.U32 R6, RZ, RZ, R4 ;  /* 0x000000ffff06a224 */ /* 0x001fe400078e0004 */
[----:B------:R-:W-:Y:S01]  /*3ef0*/  @!P2 IMAD.MOV.U32 R7, RZ, RZ, R5 ;  /* 0x000000ffff07a224 */ /* 0x000fe200078e0005 */
[----:B------:R-:W-:Y:S01]  /*3f00*/  @!P4 IADD3.X R13, R5, UR40, RZ, P3, !PT ;  /* 0x00000028050dcc10 */ /* 0x000fe20009ffe4ff */
[-C--:B------:R-:W-:Y:S02]  /*3f10*/  @!P4 IMAD R33, R38, R22.reuse, RZ ;  /* 0x000000162621c224 */ /* 0x080fe400078e02ff */
[-C--:B------:R-:W-:Y:S01]  /*3f20*/  @!P1 IMAD R39, R39, R22.reuse, RZ ;  /* 0x0000001627279224 */ /* 0x080fe200078e02ff */
[----:B------:R0:W-:Y:S01]  /*3f30*/  @!P2 STG.E.U8 desc[UR36][R6.64+0x9], R37 ;  /* 0x000009250600a986 */ /* 0x0001e2000c101124 */
[----:B------:R-:W-:Y:S01]  /*3f40*/  @!P1 IADD3 R14, P2, R4, UR41, RZ ;  /* 0x00000029040e9c10 */ /* 0x000fe2000ff5e0ff */
[----:B------:R-:W-:-:S02]  /*3f50*/  @!P0 IMAD R31, R31, R22, RZ ;  /* 0x000000161f1f8224 */ /* 0x000fc400078e02ff */
[----:B------:R2:W-:Y:S01]  /*3f60*/  @!P4 STG.E.U8 desc[UR36][R12.64+0x8], R33 ;  /* 0x000008210c00c986 */ /* 0x0005e2000c101124 */
[----:B------:R-:W-:Y:S02]  /*3f70*/  @!P0 IADD3 R10, P3, P4, R4, UR41, R43 ;  /* 0x00000029040a8c10 */ /* 0x000fe4000fc7e02b */
[C---:B------:R-:W-:Y:S02]  /*3f80*/  @!P1 IADD3.X R15, R5.reuse, UR40, RZ, P2, !PT ;  /* 0x00000028050f9c10 */ /* 0x040fe400097fe4ff */
[----:B------:R-:W-:Y:S02]  /*3f90*/  ISETP.GE.AND P2, PT, R20, 0x181, PT ;  /* 0x000001811400780c */ /* 0x000fe40003f46270 */
[----:B------:R-:W-:Y:S01]  /*3fa0*/  @!P0 IADD3.X R11, R5, UR40, R49, P3, P4 ;  /* 0x00000028050b8c10 */ /* 0x000fe20009fe8431 */
[----:B------:R3:W-:Y:S01]  /*3fb0*/  @!P1 STG.E.U8 desc[UR36][R14.64+0x9], R39 ;  /* 0x000009270e009986 */ /* 0x0007e2000c101124 */
[----:B------:R-:W-:Y:S02]  /*3fc0*/  ISETP.LT.OR P3, PT, R3, 0x1, !P2 ;  /* 0x000000010300780c */ /* 0x000fe40005761670 */
[----:B-1----:R-:W-:-:S02]  /*3fd0*/  IADD3 R4, P4, R4, R43, RZ ;  /* 0x0000002b04047210 */ /* 0x002fc40007f9e0ff */
[----:B------:R-:W-:-:S03]  /*3fe0*/  ISETP.LT.OR P1, PT, R3, 0x2, !P2 ;  /* 0x000000020300780c */ /* 0x000fc60005721670 */
[----:B------:R-:W-:Y:S01]  /*3ff0*/  IMAD.X R5, R5, 0x1, R49, P4 ;  /* 0x0000000105057824 */ /* 0x000fe200020e0631 */
[----:B------:R-:W-:-:S05]  /*4000*/  ISETP.LT.OR P4, PT, R3, 0x1, !P5 ;  /* 0x000000010300780c */ /* 0x000fca0006f81670 */
[----:B------:R-:W-:-:S04]  /*4010*/  @!P3 IMAD R9, R24, R22, RZ ;  /* 0x000000161809b224 */ /* 0x000fc800078e02ff */
[----:B------:R-:W-:Y:S01]  /*4020*/  @!P1 IMAD R25, R25, R22, RZ ;  /* 0x0000001619199224 */ /* 0x000fe200078e02ff */
[----:B------:R1:W-:Y:S03]  /*4030*/  @!P3 STG.E.U8 desc[UR36][R4.64], R9 ;  /* 0x000000090400b986 */ /* 0x0003e6000c101124 */
[----:B0-----:R-:W-:Y:S01]  /*4040*/  @!P4 IADD3 R6, P3, R4, UR41, RZ ;  /* 0x000000290406cc10 */ /* 0x001fe2000ff7e0ff */
[----:B------:R4:W-:Y:S01]  /*4050*/  @!P1 STG.E.U8 desc[UR36][R4.64+0x1], R25 ;  /* 0x0000011904009986 */ /* 0x0009e2000c101124 */
[----:B------:R-:W-:Y:S02]  /*4060*/  ISETP.LT.OR P1, PT, R3, 0x2, !P5 ;  /* 0x000000020300780c */ /* 0x000fe40006f21670 */
[----:B------:R-:W-:Y:S02]  /*4070*/  @!P4 IADD3.X R7, R5, UR40, RZ, P3, !PT ;  /* 0x000000280507cc10 */ /* 0x000fe40009ffe4ff */
[----:B------:R-:W-:-:S02]  /*4080*/  ISETP.LT.OR P3, PT, R3, 0x9, !P2 ;  /* 0x000000090300780c */ /* 0x000fc40005761670 */
[C---:B------:R-:W-:Y:S02]  /*4090*/  ISETP.LT.OR P5, PT, R3.reuse, 0x9, !P5 ;  /* 0x000000090300780c */ /* 0x040fe40006fa1670 */
[----:B------:R-:W-:Y:S01]  /*40a0*/  ISETP.LT.OR P2, PT, R3, 0xa, !P2 ;  /* 0x0000000a0300780c */ /* 0x000fe20005741670 */
[----:B------:R-:W-:-:S04]  /*40b0*/  @!P4 IMAD R3, R26, R22, RZ ;  /* 0x000000161a03c224 */ /* 0x000fc800078e02ff */
[-C--:B------:R-:W-:Y:S01]  /*40c0*/  @!P1 IMAD R27, R27, R22.reuse, RZ ;  /* 0x000000161b1b9224 */ /* 0x080fe200078e02ff */
[----:B------:R4:W-:Y:S01]  /*40d0*/  @!P4 STG.E.U8 desc[UR36][R6.64], R3 ;  /* 0x000000030600c986 */ /* 0x0009e2000c101124 */
[----:B--2---:R-:W-:Y:S02]  /*40e0*/  @!P1 IADD3 R12, P4, R4, UR41, RZ ;  /* 0x00000029040c9c10 */ /* 0x004fe4000ff9e0ff */
[-C--:B---3--:R-:W-:Y:S02]  /*40f0*/  @!P3 IMAD R15, R28, R22.reuse, RZ ;  /* 0x000000161c0fb224 */ /* 0x088fe400078e02ff */
[----:B------:R-:W-:Y:S01]  /*4100*/  @!P1 IADD3.X R13, R5, UR40, RZ, P4, !PT ;  /* 0x00000028050d9c10 */ /* 0x000fe2000a7fe4ff */
[-C--:B------:R-:W-:Y:S01]  /*4110*/  @!P5 IMAD R21, R30, R22.reuse, RZ ;  /* 0x000000161e15d224 */ /* 0x080fe200078e02ff */
[----:B------:R-:W-:Y:S01]  /*4120*/  @!P5 IADD3 R8, P4, R4, UR41, RZ ;  /* 0x000000290408dc10 */ /* 0x000fe2000ff9e0ff */
[----:B------:R-:W-:Y:S02]  /*4130*/  @!P2 IMAD R29, R29, R22, RZ ;  /* 0x000000161d1da224 */ /* 0x000fe400078e02ff */
[----:B------:R4:W-:Y:S01]  /*4140*/  @!P1 STG.E.U8 desc[UR36][R12.64+0x1], R27 ;  /* 0x0000011b0c009986 */ /* 0x0009e2000c101124 */
[----:B-1----:R-:W-:-:S03]  /*4150*/  @!P5 IADD3.X R9, R5, UR40, RZ, P4, !PT ;  /* 0x000000280509dc10 */ /* 0x002fc6000a7fe4ff */
[----:B------:R4:W-:Y:S04]  /*4160*/  @!P3 STG.E.U8 desc[UR36][R4.64+0x8], R15 ;  /* 0x0000080f0400b986 */ /* 0x0009e8000c101124 */
[----:B------:R4:W-:Y:S04]  /*4170*/  @!P2 STG.E.U8 desc[UR36][R4.64+0x9], R29 ;  /* 0x0000091d0400a986 */ /* 0x0009e8000c101124 */
[----:B------:R4:W-:Y:S04]  /*4180*/  @!P5 STG.E.U8 desc[UR36][R8.64+0x8], R21 ;  /* 0x000008150800d986 */ /* 0x0009e8000c101124 */
[----:B------:R4:W-:Y:S02]  /*4190*/  @!P0 STG.E.U8 desc[UR36][R10.64+0x9], R31 ;  /* 0x0000091f0a008986 */ /* 0x0009e4000c101124 */
.L_x_62:
[----:B------:R-:W-:Y:S05]  /*41a0*/  BSYNC B0 ;  /* 0x0000000000007941 */ /* 0x000fea0003800000 */
.L_x_28:
[----:B------:R-:W-:Y:S01]  /*41b0*/  ULDC UR4, c[0x0][0xc] ;  /* 0x0000030000047ab9 */ /* 0x000fe20000000800 */
[----:B------:R-:W-:Y:S01]  /*41c0*/  ULDC UR5, c[0x0][0x10] ;  /* 0x0000040000057ab9 */ /* 0x000fe20000000800 */
[----:B----4-:R-:W1:Y:S01]  /*41d0*/  LDC R3, c[0x0][0x14] ;  /* 0x00000500ff037b82 */ /* 0x010e620000000800 */
[----:B------:R-:W-:Y:S01]  /*41e0*/  UIMAD.WIDE.U32 UR4, UR4, UR5, URZ ;  /* 0x00000005040472a5 */ /* 0x000fe2000f8e003f */
[----:B------:R-:W-:Y:S02]  /*41f0*/  IMAD.MOV.U32 R58, RZ, RZ, -0x1 ;  /* 0xffffffffff3a7424 */ /* 0x000fe400078e00ff */
[----:B------:R-:W-:-:S03]  /*4200*/  IMAD.MOV.U32 R59, RZ, RZ, -0x1 ;  /* 0xffffffffff3b7424 */ /* 0x000fc600078e00ff */
[----:B-1----:R-:W-:-:S04]  /*4210*/  IMAD.WIDE.U32 R16, R3, UR4, R16 ;  /* 0x0000000403107c25 */ /* 0x002fc8000f8e0010 */
[----:B------:R-:W-:Y:S01]  /*4220*/  IMAD R3, R3, UR5, RZ ;  /* 0x0000000503037c24 */ /* 0x000fe2000f8e02ff */
[----:B------:R-:W-:Y:S02]  /*4230*/  ULDC.64 UR4, c[0x0][0x650] ;  /* 0x0001940000047ab9 */ /* 0x000fe40000000a00 */
[----:B------:R-:W-:Y:S01]  /*4240*/  ISETP.GE.U32.AND P0, PT, R16, UR4, PT ;  /* 0x0000000410007c0c */ /* 0x000fe2000bf06070 */
[--C-:B------:R-:W-:Y:S01]  /*4250*/  IMAD.IADD R17, R17, 0x1, R3.reuse ;  /* 0x0000000111117824 */ /* 0x100fe200078e0203 */
[----:B------:R-:W-:-:S04]  /*4260*/  PRMT R3, RZ, 0x7610, R3 ;  /* 0x00007610ff037816 */ /* 0x000fc80000000003 */
[----:B------:R-:W-:-:S13]  /*4270*/  ISETP.GE.U32.AND.EX P0, PT, R17, UR5, PT, P0 ;  /* 0x0000000511007c0c */ /* 0x000fda000bf06100 */
[----:B------:R-:W-:Y:S05]  /*4280*/  @P0 BRA `(.L_x_63) ;  /* 0x0000000400640947 */ /* 0x000fea0003800000 */
[----:B------:R-:W1:Y:S01]  /*4290*/  S2R R12, SR_CTAID.X ;  /* 0x00000000000c7919 */ /* 0x000e620000002500 */
[----:B------:R-:W2:Y:S01]  /*42a0*/  LDC.64 R10, c[0x0][0x628] ;  /* 0x00018a00ff0a7b82 */ /* 0x000ea20000000a00 */
[----:B------:R-:W-:Y:S01]  /*42b0*/  ULDC UR4, c[0x0][0x150] ;  /* 0x0000540000047ab9 */ /* 0x000fe20000000800 */
[----:B------:R-:W-:Y:S01]  /*42c0*/  IMAD.MOV.U32 R8, RZ, RZ, R16 ;  /* 0x000000ffff087224 */ /* 0x000fe200078e0010 */
[----:B------:R-:W3:Y:S01]  /*42d0*/  S2R R24, SR_CTAID.Y ;  /* 0x0000000000187919 */ /* 0x000ee20000002600 */
[----:B------:R-:W-:-:S04]  /*42e0*/  IMAD.MOV.U32 R9, RZ, RZ, R17 ;  /* 0x000000ffff097224 */ /* 0x000fc800078e0011 */
[----:B0-----:R-:W0:Y:S08]  /*42f0*/  LDC R21, c[0x0][0x144] ;  /* 0x00005100ff157b82 */ /* 0x001e300000000800 */
[----:B------:R-:W4:Y:S08]  /*4300*/  LDC R0, c[0x0][0x630] ;  /* 0x00018c00ff007b82 */ /* 0x000f300000000800 */
[----:B------:R-:W0:Y:S01]  /*4310*/  LDC.64 R14, c[0x0][0x620] ;  /* 0x00018800ff0e7b82 */ /* 0x000e220000000a00 */
[----:B--2---:R-:W-:-:S04]  /*4320*/  ISETP.NE.U32.AND P0, PT, R10, RZ, PT ;  /* 0x000000ff0a00720c */ /* 0x004fc80003f05070 */
[----:B------:R-:W-:Y:S02]  /*4330*/  ISETP.NE.AND.EX P0, PT, R11, RZ, PT, P0 ;  /* 0x000000ff0b00720c */ /* 0x000fe40003f05300 */
[----:B-1----:R-:W-:-:S05]  /*4340*/  I2FP.F32.U32 R3, R12 ;  /* 0x0000000c00037245 */ /* 0x002fca0000201000 */
[----:B------:R-:W-:-:S04]  /*4350*/  FMUL R3, R3, UR4 ;  /* 0x0000000403037c20 */ /* 0x000fc80008400000 */
[----:B------:R1:W2:Y:S02]  /*4360*/  F2I.U32.TRUNC.NTZ R20, R3 ;  /* 0x0000000300147305 */ /* 0x0002a4000020f000 */
[----:B---34-:R-:W-:Y:S05]  /*4370*/  @!P0 BRA `(.L_x_64) ;  /* 0x0000000000288947 */ /* 0x018fea0003800000 */
[----:B-1----:R-:W1:Y:S02]  /*4380*/  LDC R3, c[0x0][0x634] ;  /* 0x00018d00ff037b82 */ /* 0x002e640000000800 */
[----:B-1----:R-:W-:-:S05]  /*4390*/  IADD3 R3, P0, R16, R3, RZ ;  /* 0x0000000310037210 */ /* 0x002fca0007f1e0ff */
        /* <DEDUP_REMOVED lines=8> */
.L_x_64:
[----:B------:R-:W3:Y:S01]  /*4420*/  LDC.64 R28, c[0x0][0x640] ;  /* 0x00019000ff1c7b82 */ /* 0x000ee20000000a00 */
[-CC-:B------:R-:W-:Y:S01]  /*4430*/  SHF.R.U64 R59, R8, R0.reuse, R9.reuse ;  /* 0x00000000083b7219 */ /* 0x180fe20000001209 */
[----:B--2---:R-:W-:Y:S01]  /*4440*/  IMAD.MOV R20, RZ, RZ, -R20 ;  /* 0x000000ffff147224 */ /* 0x004fe200078e0a14 */
[----:B------:R-:W-:Y:S01]  /*4450*/  SHF.R.U32.HI R0, RZ, R0, R9 ;  /* 0x00000000ff007219 */ /* 0x000fe20000011609 */
[----:B------:R-:W-:Y:S01]  /*4460*/  ULDC UR4, c[0x0][0x154] ;  /* 0x0000550000047ab9 */ /* 0x000fe20000000800 */
[----:B-1----:R-:W-:Y:S01]  /*4470*/  IADD3 R3, P0, RZ, -R59, RZ ;  /* 0x8000003bff037210 */ /* 0x002fe20007f1e0ff */
[----:B0-----:R-:W-:Y:S02]  /*4480*/  IMAD R21, R21, R20, R12 ;  /* 0x0000001415157224 */ /* 0x001fe400078e020c */
[----:B------:R-:W0:Y:S01]  /*4490*/  LDC R6, c[0x0][0x618] ;  /* 0x00018600ff067b82 */ /* 0x000e220000000800 */
[----:B------:R-:W-:Y:S02]  /*44a0*/  IMAD.MOV.U32 R7, RZ, RZ, 0x1 ;  /* 0x00000001ff077424 */ /* 0x000fe400078e00ff */
[----:B------:R-:W-:-:S04]  /*44b0*/  IMAD.X R5, RZ, RZ, ~R0, P0 ;  /* 0x000000ffff057224 */ /* 0x000fc800000e0e00 */
[-C--:B------:R-:W-:Y:S01]  /*44c0*/  IMAD R0, R5, R14.reuse, RZ ;  /* 0x0000000e05007224 */ /* 0x080fe200078e02ff */
[----:B------:R-:W1:Y:S01]  /*44d0*/  LDC R8, c[0x0][0x608] ;  /* 0x00018200ff087b82 */ /* 0x000e620000000800 */
[----:B------:R-:W-:-:S04]  /*44e0*/  IMAD.WIDE.U32 R4, R3, R14, R16 ;  /* 0x0000000e03047225 */ /* 0x000fc800078e0010 */
[----:B------:R-:W-:Y:S01]  /*44f0*/  IMAD R3, R3, R15, R0 ;  /* 0x0000000f03037224 */ /* 0x000fe200078e0200 */
[----:B------:R-:W-:Y:S02]  /*4500*/  I2FP.F32.U32 R0, R24 ;  /* 0x0000001800007245 */ /* 0x000fe40000201000 */
[----:B------:R-:W2:Y:S01]  /*4510*/  LDC R26, c[0x0][0x658] ;  /* 0x00019600ff1a7b82 */ /* 0x000ea20000000800 */
[----:B------:R-:W-:Y:S01]  /*4520*/  IMAD.IADD R3, R5, 0x1, R3 ;  /* 0x0000000105037824 */ /* 0x000fe200078e0203 */
[----:B---3--:R-:W-:Y:S01]  /*4530*/  ISETP.NE.U32.AND P0, PT, R28, RZ, PT ;  /* 0x000000ff1c00720c */ /* 0x008fe20003f05070 */
[----:B------:R-:W-:Y:S01]  /*4540*/  FMUL R0, R0, UR4 ;  /* 0x0000000400007c20 */ /* 0x000fe20008400000 */
[----:B------:R-:W-:Y:S02]  /*4550*/  IMAD.MOV.U32 R5, RZ, RZ, -0x1 ;  /* 0xffffffffff057424 */ /* 0x000fe400078e00ff */
[----:B------:R-:W-:Y:S01]  /*4560*/  ISETP.NE.AND.EX P0, PT, R29, RZ, PT, P0 ;  /* 0x000000ff1d00720c */ /* 0x000fe20003f05300 */
[----:B------:R3:W4:Y:S01]  /*4570*/  F2I.U32.TRUNC.NTZ R13, R0 ;  /* 0x00000000000d7305 */ /* 0x000722000020f000 */
[----:B------:R-:W3:Y:S01]  /*4580*/  LDC R15, c[0x0][0x148] ;  /* 0x00005200ff0f7b82 */ /* 0x000ee20000000800 */
[----:B0-----:R-:W-:-:S02]  /*4590*/  SHF.R.U64 R12, R4, R6, R3 ;  /* 0x00000006040c7219 */ /* 0x001fc40000001203 */
[----:B------:R-:W-:-:S05]  /*45a0*/  SHF.R.U32.HI R3, RZ, R6, R3 ;  /* 0x00000006ff037219 */ /* 0x000fca0000011603 */
[----:B------:R-:W0:Y:S01]  /*45b0*/  LDC R20, c[0x0][0x600] ;  /* 0x00018000ff147b82 */ /* 0x000e220000000800 */
[-CC-:B-1----:R-:W-:Y:S02]  /*45c0*/  SHF.R.U64 R10, R12, R8.reuse, R3.reuse ;  /* 0x000000080c0a7219 */ /* 0x182fe40000001203 */
[----:B------:R-:W-:-:S05]  /*45d0*/  SHF.R.U32.HI R3, RZ, R8, R3 ;  /* 0x00000008ff037219 */ /* 0x000fca0000011603 */
[----:B------:R-:W1:Y:S01]  /*45e0*/  LDC R27, c[0x0][0x648] ;  /* 0x00019200ff1b7b82 */ /* 0x000e620000000800 */
[-C--:B--2---:R-:W-:Y:S02]  /*45f0*/  SHF.L.U32 R4, R5, R26.reuse, RZ ;  /* 0x0000001a05047219 */ /* 0x084fe400000006ff */
[-CC-:B------:R-:W-:Y:S02]  /*4600*/  SHF.R.U64 R14, R10, R26.reuse, R3.reuse ;  /* 0x0000001a0a0e7219 */ /* 0x180fe40000001203 */
[----:B------:R-:W-:Y:S02]  /*4610*/  SHF.R.U32.HI R5, RZ, R26, R3 ;  /* 0x0000001aff057219 */ /* 0x000fe40000011603 */
[----:B------:R-:W-:Y:S01]  /*4620*/  LOP3.LUT R25, RZ, R4, RZ, 0x33, !PT ;  /* 0x00000004ff197212 */ /* 0x000fe200078e33ff */
[----:B------:R-:W2:Y:S01]  /*4630*/  LDC R30, c[0x0][0x638] ;  /* 0x00018e00ff1e7b82 */ /* 0x000ea20000000800 */
[----:B------:R-:W-:Y:S01]  /*4640*/  SHF.L.U32 R26, R7, R26, RZ ;  /* 0x0000001a071a7219 */ /* 0x000fe200000006ff */
[----:B------:R-:W-:-:S06]  /*4650*/  IMAD.MOV.U32 R4, RZ, RZ, R14 ;  /* 0x000000ffff047224 */ /* 0x000fcc00078e000e */
[----:B------:R-:W0:Y:S01]  /*4660*/  LDC R31, c[0x0][0x610] ;  /* 0x00018400ff1f7b82 */ /* 0x000e220000000800 */
[----:B----4-:R-:W-:Y:S05]  /*4670*/  @!P0 BRA `(.L_x_65) ;  /* 0x0000000000288947 */ /* 0x010fea0003800000 */
[----:B------:R-:W4:Y:S02]  /*4680*/  LDC R3, c[0x0][0x64c] ;  /* 0x00019300ff037b82 */ /* 0x000f240000000800 */
[----:B----4-:R-:W-:-:S05]  /*4690*/  IADD3 R3, P0, R14, R3, RZ ;  /* 0x000000030e037210 */ /* 0x010fca0007f1e0ff */
        /* <DEDUP_REMOVED lines=8> */
.L_x_65:
[----:B------:R-:W-:Y:S01]  /*4720*/  ISETP.NE.AND P0, PT, R2, 0x1, PT ;  /* 0x000000010200780c */ /* 0x000fe20003f05270 */
[----:B0-----:R-:W-:Y:S01]  /*4730*/  VIADD R7, R20, 0xffffffff ;  /* 0xffffffff14077836 */ /* 0x001fe20000000000 */
[----:B-1-3--:R-:W-:Y:S01]  /*4740*/  SHF.R.U64 R0, R4, R27, R5 ;  /* 0x0000001b04007219 */ /* 0x00afe20000001205 */
[----:B------:R-:W-:Y:S01]  /*4750*/  IMAD.MOV R13, RZ, RZ, -R13 ;  /* 0x000000ffff0d7224 */ /* 0x000fe200078e0a0d */
[----:B------:R-:W-:Y:S01]  /*4760*/  LOP3.LUT R5, R10, R25, RZ, 0xc0, !PT ;  /* 0x000000190a057212 */ /* 0x000fe200078ec0ff */
[----:B------:R-:W-:Y:S01]  /*4770*/  IMAD.MOV.U32 R4, RZ, RZ, 0x1 ;  /* 0x00000001ff047424 */ /* 0x000fe200078e00ff */
[----:B------:R-:W-:Y:S01]  /*4780*/  LOP3.LUT R12, R12, R7, RZ, 0xc0, !PT ;  /* 0x000000070c0c7212 */ /* 0x000fe200078ec0ff */
[----:B------:R-:W-:Y:S02]  /*4790*/  IMAD.MOV R3, RZ, RZ, -R0 ;  /* 0x000000ffff037224 */ /* 0x000fe400078e0a00 */
[----:B------:R-:W-:Y:S02]  /*47a0*/  IMAD R0, R26, R0, R5 ;  /* 0x000000001a007224 */ /* 0x000fe400078e0205 */
[----:B--2---:R-:W-:-:S02]  /*47b0*/  IMAD R3, R3, R30, R14 ;  /* 0x0000001e03037224 */ /* 0x004fc400078e020e */
[----:B------:R-:W-:Y:S02]  /*47c0*/  @P0 IMAD R21, R15, R13, R24 ;  /* 0x0000000d0f150224 */ /* 0x000fe400078e0218 */
[----:B------:R-:W-:Y:S01]  /*47d0*/  IMAD R5, R3, R20, R12 ;  /* 0x0000001403057224 */ /* 0x000fe200078e020c */
[----:B------:R-:W-:Y:S01]  /*47e0*/  PRMT R3, R4, 0x7610, R3 ;  /* 0x0000761004037816 */ /* 0x000fe20000000003 */
[----:B------:R-:W-:-:S05]  /*47f0*/  IMAD R0, R0, R31, R21 ;  /* 0x0000001f00007224 */ /* 0x000fca00078e0215 */
[----:B------:R-:W-:Y:S02]  /*4800*/  SEL R58, R5, R0, !P0 ;  /* 0x00000000053a7207 */ /* 0x000fe40004000000 */
[----:B------:R-:W-:-:S07]  /*4810*/  SEL R0, R0, R5, !P0 ;  /* 0x0000000500007207 */ /* 0x000fce0004000000 */
.L_x_63:
[----:B------:R-:W-:Y:S01]  /*4820*/  LOP3.LUT P0, RZ, R3, 0xff, RZ, 0xc0, !PT ;  /* 0x000000ff03ff7812 */ /* 0x000fe2000780c0ff */
[----:B------:R-:W-:-:S12]  /*4830*/  IMAD.MOV.U32 R57, RZ, RZ, R0 ;  /* 0x000000ffff397224 */ /* 0x000fd800078e0000 */
[----:B------:R-:W-:Y:S05]  /*4840*/  @P0 BRA `(.L_x_66) ;  /* 0xffffffc400d00947 */ /* 0x000fea000383ffff */
[----:B------:R-:W-:Y:S05]  /*4850*/  EXIT ;  /* 0x000000000000794d */ /* 0x000fea0003800000 */
.L_x_3:
[----:B0-----:R-:W-:Y:S01]  /*4860*/  ULDC.64 UR4, c[0x0][0x650] ;  /* 0x0001940000047ab9 */ /* 0x001fe20000000a00 */
        /* <DEDUP_REMOVED lines=25> */
.L_x_68:
[--C-:B------:R-:W-:Y:S01]  /*4a00*/  SHF.R.U64 R12, R10, R14, R11.reuse ;  /* 0x0000000e0a0c7219 */ /* 0x100fe2000000120b */
[----:B------:R-:W0:Y:S01]  /*4a10*/  LDC R22, c[0x0][0x618] ;  /* 0x00018600ff167b82 */ /* 0x000e220000000800 */
[----:B------:R-:W-:Y:S01]  /*4a20*/  I2FP.F32.U32 R6, R4 ;  /* 0x0000000400067245 */ /* 0x000fe20000201000 */
[----:B------:R-:W-:Y:S01]  /*4a30*/  ULDC UR4, c[0x0][0x150] ;  /* 0x0000540000047ab9 */ /* 0x000fe20000000800 */
[----:B------:R-:W-:Y:S02]  /*4a40*/  SHF.R.U32.HI R5, RZ, R14, R11 ;  /* 0x0000000eff057219 */ /* 0x000fe4000001160b */
[----:B------:R-:W-:Y:S01]  /*4a50*/  IADD3 R9, P0, RZ, -R12, RZ ;  /* 0x8000000cff097210 */ /* 0x000fe20007f1e0ff */
[----:B------:R-:W-:Y:S01]  /*4a60*/  FMUL R11, R6, UR4 ;  /* 0x00000004060b7c20 */ /* 0x000fe20008400000 */
[----:B------:R-:W-:Y:S01]  /*4a70*/  ULDC UR4, c[0x0][0x154] ;  /* 0x0000550000047ab9 */ /* 0x000fe20000000800 */
[----:B------:R-:W1:Y:S02]  /*4a80*/  LDC.64 R24, c[0x0][0x640] ;  /* 0x00019000ff187b82 */ /* 0x000e640000000a00 */
[----:B------:R-:W-:-:S02]  /*4a90*/  IMAD.X R5, RZ, RZ, ~R5, P0 ;  /* 0x000000ffff057224 */ /* 0x000fc400000e0e05 */
[----:B------:R-:W2:Y:S01]  /*4aa0*/  F2I.U32.TRUNC.NTZ R11, R11 ;  /* 0x0000000b000b7305 */ /* 0x000ea2000020f000 */
[----:B------:R-:W-:-:S03]  /*4ab0*/  IMAD.WIDE.U32 R6, R9, R20, R16 ;  /* 0x0000001409067225 */ /* 0x000fc600078e0010 */
[----:B------:R-:W3:Y:S01]  /*4ac0*/  LDC R13, c[0x0][0x144] ;  /* 0x00005100ff0d7b82 */ /* 0x000ee20000000800 */
[----:B------:R-:W-:-:S04]  /*4ad0*/  IMAD R8, R5, R20, RZ ;  /* 0x0000001405087224 */ /* 0x000fc800078e02ff */
[----:B------:R-:W-:Y:S02]  /*4ae0*/  IMAD R5, R9, R21, R8 ;  /* 0x0000001509057224 */ /* 0x000fe400078e0208 */
[----:B------:R-:W-:Y:S01]  /*4af0*/  IMAD.MOV.U32 R8, RZ, RZ, -0x1 ;  /* 0xffffffffff087424 */ /* 0x000fe200078e00ff */
[----:B------:R-:W4:Y:S01]  /*4b00*/  LDC R14, c[0x0][0x608] ;  /* 0x00018200ff0e7b82 */ /* 0x000f220000000800 */
[----:B------:R-:W-:Y:S01]  /*4b10*/  IMAD.IADD R5, R7, 0x1, R5 ;  /* 0x0000000107057824 */ /* 0x000fe200078e0205 */
[----:B------:R-:W-:-:S04]  /*4b20*/  I2FP.F32.U32 R7, R3 ;  /* 0x0000000300077245 */ /* 0x000fc80000201000 */
[-C--:B0-----:R-:W-:Y:S01]  /*4b30*/  SHF.R.U64 R10, R6, R22.reuse, R5 ;  /* 0x00000016060a7219 */ /* 0x081fe20000001205 */
[----:B--2---:R-:W-:Y:S01]  /*4b40*/  IMAD.MOV R6, RZ, RZ, -R11 ;  /* 0x000000ffff067224 */ /* 0x004fe200078e0a0b */
[----:B------:R-:W0:Y:S01]  /*4b50*/  LDC R9, c[0x0][0x658] ;  /* 0x00019600ff097b82 */ /* 0x000e220000000800 */
[----:B-1----:R-:W-:Y:S01]  /*4b60*/  ISETP.NE.U32.AND P0, PT, R24, RZ, PT ;  /* 0x000000ff1800720c */ /* 0x002fe20003f05070 */
[----:B------:R-:W-:Y:S01]  /*4b70*/  FMUL R7, R7, UR4 ;  /* 0x0000000407077c20 */ /* 0x000fe20008400000 */
[----:B------:R-:W-:Y:S02]  /*4b80*/  SHF.R.U32.HI R5, RZ, R22, R5 ;  /* 0x00000016ff057219 */ /* 0x000fe40000011605 */
[----:B------:R-:W-:-:S03]  /*4b90*/  ISETP.NE.AND.EX P0, PT, R25, RZ, PT, P0 ;  /* 0x000000ff1900720c */ /* 0x000fc60003f05300 */
[----:B------:R-:W1:Y:S01]  /*4ba0*/  LDC R20, c[0x0][0x148] ;  /* 0x00005200ff147b82 */ /* 0x000e620000000800 */
[----:B---3--:R-:W-:Y:S02]  /*4bb0*/  IMAD R23, R13, R6, R4 ;  /* 0x000000060d177224 */ /* 0x008fe400078e0204 */
[----:B------:R-:W-:-:S05]  /*4bc0*/  IMAD.MOV.U32 R6, RZ, RZ, 0x1 ;  /* 0x00000001ff067424 */ /* 0x000fca00078e00ff */
[----:B------:R-:W2:Y:S01]  /*4bd0*/  LDC R21, c[0x0][0x600] ;  /* 0x00018000ff157b82 */ /* 0x000ea20000000800 */
[-CC-:B----4-:R-:W-:Y:S02]  /*4be0*/  SHF.R.U64 R13, R10, R14.reuse, R5.reuse ;  /* 0x0000000e0a0d7219 */ /* 0x190fe40000001205 */
[----:B------:R-:W-:Y:S02]  /*4bf0*/  SHF.R.U32.HI R4, RZ, R14, R5 ;  /* 0x0000000eff047219 */ /* 0x000fe40000011605 */
[----:B------:R3:W4:Y:S03]  /*4c00*/  F2I.U32.TRUNC.NTZ R14, R7 ;  /* 0x00000007000e7305 */ /* 0x000726000020f000 */
[----:B------:R-:W1:Y:S01]  /*4c10*/  LDC R26, c[0x0][0x648] ;  /* 0x00019200ff1a7b82 */ /* 0x000e620000000800 */
[-C--:B0-----:R-:W-:Y:S02]  /*4c20*/  SHF.R.U64 R15, R13, R9.reuse, R4 ;  /* 0x000000090d0f7219 */ /* 0x081fe40000001204 */
[----:B------:R-:W-:-:S02]  /*4c30*/  SHF.L.U32 R8, R8, R9, RZ ;  /* 0x0000000908087219 */ /* 0x000fc400000006ff */
[-C--:B------:R-:W-:Y:S01]  /*4c40*/  SHF.R.U32.HI R5, RZ, R9.reuse, R4 ;  /* 0x00000009ff057219 */ /* 0x080fe20000011604 */
[----:B------:R-:W-:Y:S01]  /*4c50*/  IMAD.MOV.U32 R4, RZ, RZ, R15 ;  /* 0x000000ffff047224 */ /* 0x000fe200078e000f */
[----:B------:R-:W-:Y:S01]  /*4c60*/  SHF.L.U32 R22, R6, R9, RZ ;  /* 0x0000000906167219 */ /* 0x000fe200000006ff */
[----:B------:R-:W0:Y:S01]  /*4c70*/  LDC R27, c[0x0][0x638] ;  /* 0x00018e00ff1b7b82 */ /* 0x000e220000000800 */
[----:B------:R-:W-:-:S07]  /*4c80*/  LOP3.LUT R28, RZ, R8, RZ, 0x33, !PT ;  /* 0x00000008ff1c7212 */ /* 0x000fce00078e33ff */
        /* <DEDUP_REMOVED lines=12> */
.L_x_69:
[----:B------:R-:W-:Y:S01]  /*4d50*/  ISETP.NE.AND P0, PT, R2, 0x1, PT ;  /* 0x000000010200780c */ /* 0x000fe20003f05270 */
[----:B--2---:R-:W-:Y:S01]  /*4d60*/  VIADD R7, R21, 0xffffffff ;  /* 0xffffffff15077836 */ /* 0x004fe20000000000 */
[----:B-1----:R-:W-:Y:S01]  /*4d70*/  SHF.R.U64 R5, R4, R26, R5 ;  /* 0x0000001a04057219 */ /* 0x002fe20000001205 */
[----:B------:R-:W-:Y:S01]  /*4d80*/  IMAD.MOV R14, RZ, RZ, -R14 ;  /* 0x000000ffff0e7224 */ /* 0x000fe200078e0a0e */
[----:B------:R-:W-:Y:S01]  /*4d90*/  LOP3.LUT R4, R13, R28, RZ, 0xc0, !PT ;  /* 0x0000001c0d047212 */ /* 0x000fe200078ec0ff */
[----:B------:R-:W-:Y:S01]  /*4da0*/  IMAD.MOV.U32 R8, RZ, RZ, R12 ;  /* 0x000000ffff087224 */ /* 0x000fe200078e000c */
[----:B------:R-:W-:Y:S01]  /*4db0*/  LOP3.LUT R10, R10, R7, RZ, 0xc0, !PT ;  /* 0x000000070a0a7212 */ /* 0x000fe200078ec0ff */
[----:B------:R-:W-:Y:S02]  /*4dc0*/  IMAD.MOV R6, RZ, RZ, -R5 ;  /* 0x000000ffff067224 */ /* 0x000fe400078e0a05 */
[----:B------:R-:W-:-:S04]  /*4dd0*/  IMAD R4, R22, R5, R4 ;  /* 0x0000000516047224 */ /* 0x000fc800078e0204 */
[----:B------:R-:W-:Y:S02]  /*4de0*/  @P0 IMAD R23, R20, R14, R3 ;  /* 0x0000000e14170224 */ /* 0x000fe400078e0203 */
[----:B0-----:R-:W-:Y:S02]  /*4df0*/  IMAD R3, R6, R27, R15 ;  /* 0x0000001b06037224 */ /* 0x001fe400078e020f */
[----:B------:R-:W-:Y:S02]  /*4e00*/  IMAD R7, R4, R29, R23 ;  /* 0x0000001d04077224 */ /* 0x000fe400078e0217 */
[----:B------:R-:W-:Y:S02]  /*4e10*/  IMAD R4, R3, R21, R10 ;  /* 0x0000001503047224 */ /* 0x000fe400078e020a */
[----:B------:R-:W-:-:S03]  /*4e20*/  IMAD.MOV.U32 R6, RZ, RZ, 0x1 ;  /* 0x00000001ff067424 */ /* 0x000fc600078e00ff */
[----:B------:R-:W-:Y:S02]  /*4e30*/  SEL R9, R4, R7, !P0 ;  /* 0x0000000704097207 */ /* 0x000fe40004000000 */
[----:B------:R-:W-:-:S07]  /*4e40*/  SEL R7, R7, R4, !P0 ;  /* 0x0000000407077207 */ /* 0x000fce0004000000 */
.L_x_67:
[----:B------:R-:W-:-:S08]  /*4e50*/  NOP ;  /* 0x0000000000007918 */ /* 0x000fd00000000000 */
[----:B------:R-:W0:-:S00]  /*4e60*/  USETMAXREG.DEALLOC.CTAPOOL 0x28 ;  /* 0x00000028000079c8 */ /* 0x000e0000080e0500 */
[----:B0-----:R-:W-:-:S13]  /*4e70*/  ISETP.NE.AND P0, PT, R0, RZ, PT ;  /* 0x000000ff0000720c */ /* 0x001fda0003f05270 */
[----:B------:R-:W-:Y:S05]  /*4e80*/  @P0 EXIT ;  /* 0x000000000000094d */ /* 0x000fea0003800000 */
[----:B------:R-:W-:Y:S01]  /*4e90*/  LOP3.LUT P0, RZ, R6, 0xff, RZ, 0xc0, !PT ;  /* 0x000000ff06ff7812 */ /* 0x000fe2000780c0ff */
[----:B------:R-:W-:Y:S02]  /*4ea0*/  IMAD.MOV.U32 R0, RZ, RZ, 0x1 ;  /* 0x00000001ff007424 */ /* 0x000fe400078e00ff */
[----:B------:R-:W-:-:S10]  /*4eb0*/  IMAD.MOV.U32 R12, RZ, RZ, RZ ;  /* 0x000000ffff0c7224 */ /* 0x000fd400078e00ff */
[----:B------:R-:W-:Y:S05]  /*4ec0*/  @!P0 BRA `(.L_x_70) ;  /* 0x0000000c00308947 */ /* 0x000fea0003800000 */
[----:B------:R-:W0:Y:S01]  /*4ed0*/  LDC R0, c[0x0][0x28c] ;  /* 0x0000a300ff007b82 */ /* 0x000e220000000800 */
[----:B------:R-:W-:Y:S01]  /*4ee0*/  ULDC UR5, c[0x0][0x600] ;  /* 0x0001800000057ab9 */ /* 0x000fe20000000800 */
[----:B------:R-:W-:Y:S01]  /*4ef0*/  ULDC UR4, c[0x0][0xc] ;  /* 0x0000030000047ab9 */ /* 0x000fe20000000800 */
[----:B------:R-:W-:Y:S01]  /*4f00*/  UIADD3 UR16, UR5, -0x1, URZ ;  /* 0xffffffff05107890 */ /* 0x000fe2000fffe03f */
[C---:B------:R-:W-:Y:S01]  /*4f10*/  LOP3.LUT P2, RZ, R18.reuse, 0x7f, RZ, 0xc0, !PT ;  /* 0x0000007f12ff7812 */ /* 0x040fe2000784c0ff */
[----:B------:R-:W-:Y:S01]  /*4f20*/  ULDC UR6, c[0x0][0x658] ;  /* 0x0001960000067ab9 */ /* 0x000fe20000000800 */
[----:B------:R-:W-:Y:S01]  /*4f30*/  ULDC UR5, c[0x0][0x10] ;  /* 0x0000040000057ab9 */ /* 0x000fe20000000800 */
[----:B------:R-:W-:Y:S01]  /*4f40*/  UMOV UR7, 0xffffffff ;  /* 0xffffffff00077882 */ /* 0x000fe20000000000 */
[----:B------:R-:W-:Y:S01]  /*4f50*/  UMOV UR8, 0x1 ;  /* 0x0000000100087882 */ /* 0x000fe20000000000 */
[----:B------:R-:W-:Y:S01]  /*4f60*/  UIMAD.WIDE.U32 UR4, UR4, UR5, URZ ;  /* 0x00000005040472a5 */ /* 0x000fe2000f8e003f */
[----:B------:R-:W-:Y:S01]  /*4f70*/  LOP3.LUT P0, RZ, R18, 0x1f, RZ, 0xc0, !PT ;  /* 0x0000001f12ff7812 */ /* 0x000fe2000780c0ff */
[----:B------:R-:W-:Y:S01]  /*4f80*/  USHF.L.U32 UR7, UR7, UR6, URZ ;  /* 0x0000000607077299 */ /* 0x000fe2000800063f */
[----:B------:R-:W-:Y:S01]  /*4f90*/  BSSY B0, `(.L_x_70) ;  /* 0x00000bf000007945 */ /* 0x000fe20003800000 */
[----:B------:R-:W-:Y:S01]  /*4fa0*/  USHF.L.U32 UR18, UR8, UR6, URZ ;  /* 0x0000000608127299 */ /* 0x000fe2000800063f */
[----:B------:R-:W-:Y:S01]  /*4fb0*/  IMAD.MOV.U32 R13, RZ, RZ, 0x1 ;  /* 0x00000001ff0d7424 */ /* 0x000fe200078e00ff */
[----:B------:R-:W-:Y:S01]  /*4fc0*/  LOP3.LUT R11, R19, 0x2, RZ, 0xfc, !PT ;  /* 0x00000002130b7812 */ /* 0x000fe200078efcff */
[----:B------:R-:W-:Y:S01]  /*4fd0*/  ULDC UR6, c[0x0][0x14] ;  /* 0x0000050000067ab9 */ /* 0x000fe20000000800 */
[----:B------:R-:W-:Y:S01]  /*4fe0*/  PLOP3.LUT P0, PT, P0, P2, PT, 0x8a, 0x0 ;  /* 0x000000000000781c */ /* 0x000fe20000705172 */
[----:B------:R-:W-:Y:S01]  /*4ff0*/  UIMAD.WIDE.U32 UR20, UR4, UR6, URZ ;  /* 0x00000006041472a5 */ /* 0x000fe2000f8e003f */
[----:B------:R-:W-:Y:S01]  /*5000*/  IMAD.MOV.U32 R12, RZ, RZ, RZ ;  /* 0x000000ffff0c7224 */ /* 0x000fe200078e00ff */
[----:B------:R-:W-:-:S02]  /*5010*/  UIMAD UR13, UR5, UR6, URZ ;  /* 0x00000006050d72a4 */ /* 0x000fc4000f8e023f */
[----:B------:R-:W-:Y:S01]  /*5020*/  ULOP3.LUT UR17, URZ, UR7, URZ, 0x33, !UPT ;  /* 0x000000073f117292 */ /* 0x000fe2000f8e333f */
[----:B0-----:R-:W-:Y:S01]  /*5030*/  VIADD R0, R0, 0x3f ;  /* 0x0000003f00007836 */ /* 0x001fe20000000000 */
[----:B------:R-:W-:Y:S01]  /*5040*/  UIADD3 UR13, UR21, UR13, URZ ;  /* 0x0000000d150d7290 */ /* 0x000fe2000fffe03f */
[----:B------:R-:W-:-:S03]  /*5050*/  ULDC.64 UR22, c[0x0][0x198] ;  /* 0x0000660000167ab9 */ /* 0x000fc60000000a00 */
[----:B------:R-:W-:-:S04]  /*5060*/  SHF.R.S32.HI R3, RZ, 0x1f, R0 ;  /* 0x0000001fff037819 */ /* 0x000fc80000011400 */
[----:B------:R-:W-:Y:S01]  /*5070*/  LEA.HI R3, R3, R0, RZ, 0x6 ;  /* 0x0000000003037211 */ /* 0x000fe200078f30ff */
[----:B------:R-:W-:-:S03]  /*5080*/  IMAD.MOV.U32 R0, RZ, RZ, 0x1 ;  /* 0x00000001ff007424 */ /* 0x000fc600078e00ff */
[----:B------:R-:W-:-:S05]  /*5090*/  SHF.R.S32.HI R3, RZ, 0x6, R3 ;  /* 0x00000006ff037819 */ /* 0x000fca0000011403 */
[----:B------:R-:W-:-:S07]  /*50a0*/  VIADD R10, R3, 0x1 ;  /* 0x00000001030a7836 */ /* 0x000fce0000000000 */
.L_x_82:
[----:B------:R-:W-:-:S03]  /*50b0*/  UMOV UR4, 0xffffffff ;  /* 0xffffffff00047882 */ /* 0x000fc60000000000 */
[----:B------:R-:W-:Y:S05]  /*50c0*/  BRA.DIV UR4, `(.L_x_71) ;  /* 0x0000000e04e07947 */ /* 0x000fea000b800000 */
[----:B------:R-:W-:-:S13]  /*50d0*/  ELECT P6, URZ, PT ;  /* 0x00000000003f782f */ /* 0x000fda00038c0000 */
.L_x_95:
[----:B------:R-:W0:Y:S01]  /*50e0*/  LDC R4, c[0x0][0x28c] ;  /* 0x0000a300ff047b82 */ /* 0x000e220000000800 */
[----:B------:R-:W-:Y:S01]  /*50f0*/  BSSY B1, `(.L_x_72) ;  /* 0x0000037000017945 */ /* 0x000fe20003800000 */
[----:B0-----:R-:W-:-:S13]  /*5100*/  ISETP.LT.OR P6, PT, R4, 0x1, !P6 ;  /* 0x000000010400780c */ /* 0x001fda00077c1670 */
[----:B------:R-:W-:Y:S05]  /*5110*/  @P6 BRA `(.L_x_73) ;  /* 0x0000000000d06947 */ /* 0x000fea0003800000 */
[----:B------:R-:W-:Y:S02]  /*5120*/  IMAD.SHL.U32 R15, R9, 0x10, RZ ;  /* 0x00000010090f7824 */ /* 0x000fe400078e00ff */
[----:B------:R-:W-:Y:S02]  /*5130*/  IMAD.SHL.U32 R18, R7, 0x200, RZ ;  /* 0x0000020007127824 */ /* 0x000fe400078e00ff */
[----:B------:R-:W-:Y:S02]  /*5140*/  IMAD.MOV.U32 R20, RZ, RZ, RZ ;  /* 0x000000ffff147224 */ /* 0x000fe400078e00ff */
[----:B------:R-:W-:Y:S02]  /*5150*/  IMAD.MOV.U32 R4, RZ, RZ, R10 ;  /* 0x000000ffff047224 */ /* 0x000fe400078e000a */
[----:B------:R-:W-:Y:S02]  /*5160*/  IMAD.MOV.U32 R5, RZ, RZ, R0 ;  /* 0x000000ffff057224 */ /* 0x000fe400078e0000 */
[----:B------:R-:W-:-:S07]  /*5170*/  IMAD.MOV.U32 R6, RZ, RZ, R12 ;  /* 0x000000ffff067224 */ /* 0x000fce00078e000c */
.L_x_77:
[----:B------:R-:W0:Y:S01]  /*5180*/  S2R R14, SR_CgaCtaId ;  /* 0x00000000000e7919 */ /* 0x000e220000008800 */
[----:B------:R-:W-:Y:S01]  /*5190*/  MOV R7, 0x400 ;  /* 0x0000040000077802 */ /* 0x000fe20000000f00 */
[----:B------:R-:W1:Y:S03]  /*51a0*/  @!P2 LDC R9, c[0x0][0x500] ;  /* 0x00014000ff09ab82 */ /* 0x000e660000000800 */
[----:B0-----:R-:W-:Y:S02]  /*51b0*/  LEA R21, R14, R7, 0x18 ;  /* 0x000000070e157211 */ /* 0x001fe400078ec0ff */
[----:B------:R-:W-:-:S03]  /*51c0*/  SHF.L.U32 R7, R5, 0x1f, RZ ;  /* 0x0000001f05077819 */ /* 0x000fc600000006ff */
[----:B------:R-:W-:-:S04]  /*51d0*/  IMAD R14, R6, 0x8, R21 ;  /* 0x00000008060e7824 */ /* 0x000fc800078e0215 */
[----:B------:R-:W0:Y:S02]  /*51e0*/  SYNCS.PHASECHK.TRANS64.TRYWAIT P1, [R14+URZ+0x30], R7 ;  /* 0x000030070e0075a7 */ /* 0x000e24000802017f */
[----:B01----:R-:W-:Y:S05]  /*51f0*/  @!P1 BRA `(.L_x_74) ;  /* 0x0000000c00b49947 */ /* 0x003fea0003800000 */
.L_x_96:
[----:B0-----:R-:W-:Y:S01]  /*5200*/  PRMT R7, R11, 0x9910, RZ ;  /* 0x000099100b077816 */ /* 0x001fe200000000ff */
[----:B------:R0:W-:Y:S03]  /*5210*/  @!P2 SYNCS.ARRIVE.TRANS64 RZ, [R14+URZ], R9 ;  /* 0x000000090effa9a7 */ /* 0x0001e6000800003f */
[----:B------:R-:W-:-:S13]  /*5220*/  ISETP.NE.AND P1, PT, R7, 0x2, PT ;  /* 0x000000020700780c */ /* 0x000fda0003f25270 */
[----:B0-----:R-:W-:Y:S05]  /*5230*/  @P1 BRA `(.L_x_75) ;  /* 0x0000000000041947 */ /* 0x001fea0003800000 */
[----:B------:R-:W-:Y:S01]  /*5240*/  BPT.TRAP 0x1 ;  /* 0x000000040000795c */ /* 0x000fe20000300000 */
.L_x_75:
[----:B------:R-:W-:Y:S05]  /*5250*/  @P0 BRA `(.L_x_76) ;  /* 0x0000000000040947 */ /* 0x000fea0003800000 */
[----:B------:R-:W-:Y:S01]  /*5260*/  BPT.TRAP 0x1 ;  /* 0x000000040000795c */ /* 0x000fe20000300000 */
.L_x_76:
[--C-:B------:R-:W-:Y:S01]  /*5270*/  IMAD R7, R6, 0x8000, R21.reuse ;  /* 0x0000800006077824 */ /* 0x100fe200078e0215 */
[----:B------:R-:W-:Y:S01]  /*5280*/  R2UR UR9, R14 ;  /* 0x000000000e0972ca */ /* 0x000fe200000e0000 */
[----:B------:R-:W-:Y:S01]  /*5290*/  IMAD R21, R6, 0x400, R21 ;  /* 0x0000040006157824 */ /* 0x000fe200078e0215 */
[----:B------:R-:W-:Y:S01]  /*52a0*/  UIADD3 UR4, UP0, UR22, 0xf0, URZ ;  /* 0x000000f016047890 */ /* 0x000fe2000ff1e03f */
[----:B------:R-:W-:Y:S01]  /*52b0*/  VIADD R4, R4, 0xffffffff ;  /* 0xffffffff04047836 */ /* 0x000fe20000000000 */
[----:B------:R-:W-:Y:S01]  /*52c0*/  R2UR UR5, R7 ;  /* 0x00000000070572ca */ /* 0x000fe200000e0000 */
[----:B------:R-:W-:Y:S01]  /*52d0*/  UIADD3 UR24, UP1, UR22, 0x1f0, URZ ;  /* 0x000001f016187890 */ /* 0x000fe2000ff3e03f */
[----:B------:R-:W-:Y:S01]  /*52e0*/  R2UR UR8, R21 ;  /* 0x00000000150872ca */ /* 0x000fe200000e0000 */
[----:B------:R-:W-:Y:S01]  /*52f0*/  VIADD R6, R6, 0x1 ;  /* 0x0000000106067836 */ /* 0x000fe20000000000 */
[----:B------:R-:W-:Y:S01]  /*5300*/  R2UR UR11, R18 ;  /* 0x00000000120b72ca */ /* 0x000fe200000e0000 */
[----:B------:R-:W-:Y:S01]  /*5310*/  UIADD3.X UR25, URZ, UR23, URZ, UP1, !UPT ;  /* 0x000000173f197290 */ /* 0x000fe20008ffe43f */
[----:B------:R-:W-:Y:S01]  /*5320*/  R2UR UR10, R20 ;  /* 0x00000000140a72ca */ /* 0x000fe200000e0000 */
[----:B------:R-:W-:Y:S01]  /*5330*/  UMOV UR6, 0x0 ;  /* 0x0000000000067882 */ /* 0x000fe20000000000 */
[----:B------:R-:W-:Y:S01]  /*5340*/  R2UR UR12, R8 ;  /* 0x00000000080c72ca */ /* 0x000fe200000e0000 */
[----:B------:R-:W-:Y:S01]  /*5350*/  UMOV UR7, 0x10000000 ;  /* 0x1000000000077882 */ /* 0x000fe20000000000 */
[----:B------:R-:W-:Y:S01]  /*5360*/  R2UR UR19, R15 ;  /* 0x000000000f1372ca */ /* 0x000fe200000e0000 */
[----:B------:R-:W-:Y:S01]  /*5370*/  VIADD R20, R20, 0x40 ;  /* 0x0000004014147836 */ /* 0x000fe20000000000 */
[----:B------:R-:W-:Y:S01]  /*5380*/  ISETP.GT.AND P3, PT, R4, 0x1, PT ;  /* 0x000000010400780c */ /* 0x000fe20003f64270 */
[----:B------:R-:W-:Y:S01]  /*5390*/  UIADD3 UR14, UR5, 0x180, URZ ;  /* 0x00000180050e7890 */ /* 0x000fe2000fffe03f */
[----:B------:R-:W-:Y:S01]  /*53a0*/  ISETP.NE.AND P1, PT, R6, 0x6, PT ;  /* 0x000000060600780c */ /* 0x000fe20003f25270 */
[----:B------:R-:W-:-:S02]  /*53b0*/  UIADD3.X UR5, URZ, UR23, URZ, UP0, !UPT ;  /* 0x000000173f057290 */ /* 0x000fc400087fe43f */
[----:B------:R-:W-:Y:S01]  /*53c0*/  UIADD3 UR15, UR8, 0x30180, URZ ;  /* 0x00030180080f7890 */ /* 0x000fe2000fffe03f */
[----:B------:R-:W-:Y:S02]  /*53d0*/  SEL R14, RZ, 0x1, P1 ;  /* 0x00000001ff0e7807 */ /* 0x000fe40000800000 */
[----:B------:R-:W-:Y:S01]  /*53e0*/  UMOV UR8, UR14 ;  /* 0x0000000e00087c82 */ /* 0x000fe20008000000 */
[----:B------:R-:W-:Y:S02]  /*53f0*/  SEL R6, R6, RZ, P1 ;  /* 0x000000ff06067207 */ /* 0x000fe40000800000 */
[----:B------:R-:W-:Y:S01]  /*5400*/  LOP3.LUT R5, R5, R14, RZ, 0x3c, !PT ;  /* 0x0000000e05057212 */ /* 0x000fe200078e3cff */
[----:B------:R0:W-:Y:S02]  /*5410*/  UTMALDG.3D [UR8], [UR4], desc[UR6] ;  /* 0x00000608040075b4 */ /* 0x0001e40008011000 */
[----:B0-----:R-:W-:Y:S01]  /*5420*/  UMOV UR8, UR15 ;  /* 0x0000000f00087c82 */ /* 0x001fe20008000000 */
[----:B------:R-:W-:-:S02]  /*5430*/  UMOV UR11, UR19 ;  /* 0x00000013000b7c82 */ /* 0x000fc40008000000 */
[----:B------:R0:W-:Y:S02]  /*5440*/  UTMALDG.3D [UR8], [UR24], desc[UR6] ;  /* 0x00000608180075b4 */ /* 0x0001e40008011000 */
[----:B0-----:R-:W-:Y:S05]  /*5450*/  @P3 BRA `(.L_x_77) ;  /* 0xfffffffc00483947 */ /* 0x001fea000383ffff */
.L_x_73:
[----:B------:R-:W-:Y:S05]  /*5460*/  BSYNC B1 ;  /* 0x0000000000017941 */ /* 0x000fea0003800000 */
.L_x_72:
[----:B------:R-:W-:Y:S01]  /*5470*/  LOP3.LUT P3, RZ, R13, 0xff, RZ, 0xc0, !PT ;  /* 0x000000ff0dff7812 */ /* 0x000fe2000786c0ff */
[----:B------:R-:W-:Y:S01]  /*5480*/  IMAD.IADD R12, R3, 0x1, R12 ;  /* 0x00000001030c7824 */ /* 0x000fe200078e020c */
[----:B------:R-:W-:Y:S01]  /*5490*/  IADD3 R16, P4, R16, UR20, RZ ;  /* 0x0000001410107c10 */ /* 0x000fe2000ff9e0ff */
[----:B------:R-:W-:Y:S01]  /*54a0*/  ULDC.64 UR4, c[0x0][0x650] ;  /* 0x0001940000047ab9 */ /* 0x000fe20000000a00 */
[----:B------:R-:W-:Y:S01]  /*54b0*/  BSSY B1, `(.L_x_78) ;  /* 0x000006a000017945 */ /* 0x000fe20003800000 */
[----:B------:R-:W-:Y:S01]  /*54c0*/  IMAD.MOV.U32 R9, RZ, RZ, -0x1 ;  /* 0xffffffffff097424 */ /* 0x000fe200078e00ff */
[----:B------:R-:W-:Y:S01]  /*54d0*/  ISETP.GT.U32.AND P1, PT, R12, 0x5, PT ;  /* 0x000000050c00780c */ /* 0x000fe20003f24070 */
[----:B------:R-:W-:Y:S01]  /*54e0*/  IMAD.MOV.U32 R8, RZ, RZ, -0x1 ;  /* 0xffffffffff087424 */ /* 0x000fe200078e00ff */
[----:B------:R-:W-:Y:S02]  /*54f0*/  IADD3.X R17, R17, UR13, RZ, P4, !PT ;  /* 0x0000000d11117c10 */ /* 0x000fe4000a7fe4ff */
[----:B------:R-:W-:-:S02]  /*5500*/  ISETP.LT.U32.AND P1, PT, R3, 0x6, P1 ;  /* 0x000000060300780c */ /* 0x000fc40000f21070 */
[----:B------:R-:W-:Y:S01]  /*5510*/  PRMT R13, RZ, 0x7610, R13 ;  /* 0x00007610ff0d7816 */ /* 0x000fe2000000000d */
[----:B------:R-:W0:Y:S01]  /*5520*/  @P3 S2R R5, SR_CgaCtaId ;  /* 0x0000000000053919 */ /* 0x000e220000008800 */
[----:B------:R-:W-:-:S04]  /*5530*/  @P3 MOV R4, 0x400 ;  /* 0x0000040000043802 */ /* 0x000fc80000000f00 */
[----:B0-----:R-:W-:Y:S01]  /*5540*/  @P3 LEA R6, R5, R4, 0x18 ;  /* 0x0000000405063211 */ /* 0x001fe200078ec0ff */
[----:B------:R-:W-:-:S03]  /*5550*/  IMAD.WIDE.U32 R4, R12, -0x55555555, RZ ;  /* 0xaaaaaaab0c047825 */ /* 0x000fc600078e00ff */
[----:B------:R0:W-:Y:S01]  /*5560*/  @P3 SYNCS.ARRIVE.TRANS64.A1T0 RZ, [R6+URZ+0x78], RZ ;  /* 0x000078ff06ff39a7 */ /* 0x0001e2000810003f */
[----:B------:R-:W-:Y:S02]  /*5570*/  ISETP.GE.U32.AND P3, PT, R3, 0x6, PT ;  /* 0x000000060300780c */ /* 0x000fe40003f66070 */
[----:B------:R-:W-:Y:S02]  /*5580*/  SHF.R.U32.HI R7, RZ, 0x2, R5 ;  /* 0x00000002ff077819 */ /* 0x000fe40000011605 */
[----:B------:R-:W-:Y:S02]  /*5590*/  SEL R5, RZ, 0x1, !P1 ;  /* 0x00000001ff057807 */ /* 0x000fe40004800000 */
[----:B------:R-:W-:Y:S01]  /*55a0*/  ISETP.GE.U32.AND P1, PT, R16, UR4, PT ;  /* 0x0000000410007c0c */ /* 0x000fe2000bf26070 */
[----:B------:R-:W-:Y:S01]  /*55b0*/  IMAD R12, R7, -0x6, R12 ;  /* 0xfffffffa070c7824 */ /* 0x000fe200078e020c */
[----:B------:R-:W-:Y:S02]  /*55c0*/  LOP3.LUT R0, R0, R5, RZ, 0x3c, !PT ;  /* 0x0000000500007212 */ /* 0x000fe400078e3cff */
[----:B------:R-:W-:-:S02]  /*55d0*/  ISETP.GE.U32.AND.EX P1, PT, R17, UR5, PT, P1 ;  /* 0x0000000511007c0c */ /* 0x000fc4000bf26110 */
[----:B------:R-:W-:Y:S02]  /*55e0*/  PRMT R4, RZ, 0x7610, R4 ;  /* 0x00007610ff047816 */ /* 0x000fe40000000004 */
[----:B------:R-:W-:Y:S01]  /*55f0*/  @P3 LOP3.LUT R0, R0, 0x1, R7, 0x78, !PT ;  /* 0x0000000100003812 */ /* 0x000fe200078e7807 */
[----:B------:R-:W-:-:S08]  /*5600*/  IMAD.MOV.U32 R7, RZ, RZ, -0x1 ;  /* 0xffffffffff077424 */ /* 0x000fd000078e00ff */
[----:B0-----:R-:W-:Y:S05]  /*5610*/  @P1 BRA `(.L_x_79) ;  /* 0x00000004004c1947 */ /* 0x001fea0003800000 */
[----:B------:R-:W-:Y:S01]  /*5620*/  ULDC.64 UR4, c[0x0][0x628] ;  /* 0x00018a0000047ab9 */ /* 0x000fe20000000a00 */
[----:B------:R-:W0:Y:S01]  /*5630*/  S2R R15, SR_CTAID.X ;  /* 0x00000000000f7919 */ /* 0x000e220000002500 */
[----:B------:R-:W-:Y:S01]  /*5640*/  ISETP.NE.U32.AND P1, PT, RZ, UR4, PT ;  /* 0x00000004ff007c0c */ /* 0x000fe2000bf25070 */
[----:B------:R-:W-:Y:S01]  /*5650*/  ULDC UR7, c[0x0][0x630] ;  /* 0x00018c0000077ab9 */ /* 0x000fe20000000800 */
[----:B------:R-:W-:Y:S01]  /*5660*/  IMAD.MOV.U32 R4, RZ, RZ, R16 ;  /* 0x000000ffff047224 */ /* 0x000fe200078e0010 */
[----:B------:R-:W1:Y:S01]  /*5670*/  S2R R14, SR_CTAID.Y ;  /* 0x00000000000e7919 */ /* 0x000e620000002600 */
[----:B------:R-:W-:Y:S01]  /*5680*/  ISETP.NE.AND.EX P1, PT, RZ, UR5, PT, P1 ;  /* 0x00000005ff007c0c */ /* 0x000fe2000bf25310 */
[----:B------:R-:W-:-:S12]  /*5690*/  IMAD.MOV.U32 R5, RZ, RZ, R17 ;  /* 0x000000ffff057224 */ /* 0x000fd800078e0011 */
[----:B------:R-:W-:Y:S05]  /*56a0*/  @!P1 BRA `(.L_x_80) ;  /* 0x0000000000289947 */ /* 0x000fea0003800000 */
[----:B------:R-:W-:Y:S02]  /*56b0*/  ULDC UR6, c[0x0][0x634] ;  /* 0x00018d0000067ab9 */ /* 0x000fe40000000800 */
[----:B------:R-:W-:-:S05]  /*56c0*/  IADD3 R9, P1, R16, UR6, RZ ;  /* 0x0000000610097c10 */ /* 0x000fca000ff3e0ff */
[----:B------:R-:W-:-:S04]  /*56d0*/  IMAD.X R21, RZ, RZ, R17, P1 ;  /* 0x000000ffff157224 */ /* 0x000fc800008e0611 */
[----:B------:R-:W-:-:S04]  /*56e0*/  IMAD.WIDE.U32 R6, R21, UR4, RZ ;  /* 0x0000000415067c25 */ /* 0x000fc8000f8e00ff */
[----:B------:R-:W-:-:S04]  /*56f0*/  IMAD.WIDE.U32 R6, P1, R9, UR5, R6 ;  /* 0x0000000509067c25 */ /* 0x000fc8000f820006 */
[----:B------:R-:W-:-:S04]  /*5700*/  IMAD.WIDE.U32 R8, R9, UR4, RZ ;  /* 0x0000000409087c25 */ /* 0x000fc8000f8e00ff */
[----:B------:R-:W-:Y:S01]  /*5710*/  IMAD.X R5, RZ, RZ, RZ, P1 ;  /* 0x000000ffff057224 */ /* 0x000fe200008e06ff */
[----:B------:R-:W-:Y:S01]  /*5720*/  IADD3 RZ, P1, R9, R6, RZ ;  /* 0x0000000609ff7210 */ /* 0x000fe20007f3e0ff */
[----:B------:R-:W-:-:S04]  /*5730*/  IMAD.MOV.U32 R4, RZ, RZ, R7 ;  /* 0x000000ffff047224 */ /* 0x000fc800078e0007 */
[----:B------:R-:W-:-:S08]  /*5740*/  IMAD.WIDE.U32.X R4, R21, UR5, R4, P1 ;  /* 0x0000000515047c25 */ /* 0x000fd000088e0404 */
.L_x_80:
[--C-:B------:R-:W-:Y:S01]  /*5750*/  SHF.R.U64 R8, R4, UR7, R5.reuse ;  /* 0x0000000704087c19 */ /* 0x100fe20008001205 */
[----:B------:R-:W-:Y:S01]  /*5760*/  ULDC.64 UR4, c[0x0][0x620] ;  /* 0x0001880000047ab9 */ /* 0x000fe20000000a00 */
[----:B------:R-:W-:Y:S01]  /*5770*/  SHF.R.U32.HI R4, RZ, UR7, R5 ;  /* 0x00000007ff047c19 */ /* 0x000fe20008011605 */
[----:B------:R-:W2:Y:S01]  /*5780*/  LDC R24, c[0x0][0x144] ;  /* 0x00005100ff187b82 */ /* 0x000ea20000000800 */
[----:B------:R-:W-:Y:S01]  /*5790*/  IADD3 R7, P1, RZ, -R8, RZ ;  /* 0x80000008ff077210 */ /* 0x000fe20007f3e0ff */
[----:B------:R-:W-:Y:S01]  /*57a0*/  ULDC.64 UR8, c[0x0][0x640] ;  /* 0x0001900000087ab9 */ /* 0x000fe20000000a00 */
[----:B0-----:R-:W-:Y:S01]  /*57b0*/  I2FP.F32.U32 R9, R15 ;  /* 0x0000000f00097245 */ /* 0x001fe20000201000 */
[----:B------:R-:W-:Y:S02]  /*57c0*/  ULDC UR6, c[0x0][0x608] ;  /* 0x0001820000067ab9 */ /* 0x000fe40000000800 */
[----:B------:R-:W-:Y:S01]  /*57d0*/  IMAD.X R4, RZ, RZ, ~R4, P1 ;  /* 0x000000ffff047224 */ /* 0x000fe200008e0e04 */
[----:B------:R-:W-:Y:S01]  /*57e0*/  ISETP.NE.U32.AND P1, PT, RZ, UR8, PT ;  /* 0x00000008ff007c0c */ /* 0x000fe2000bf25070 */
[----:B------:R-:W0:Y:S02]  /*57f0*/  LDC R21, c[0x0][0x148] ;  /* 0x00005200ff157b82 */ /* 0x000e240000000800 */
[----:B------:R-:W-:Y:S01]  /*5800*/  IMAD R6, R4, UR4, RZ ;  /* 0x0000000404067c24 */ /* 0x000fe2000f8e02ff */
[----:B------:R-:W-:Y:S01]  /*5810*/  ISETP.NE.AND.EX P1, PT, RZ, UR9, PT, P1 ;  /* 0x00000009ff007c0c */ /* 0x000fe2000bf25310 */
[----:B------:R-:W-:Y:S01]  /*5820*/  IMAD.WIDE.U32 R4, R7, UR4, R16 ;  /* 0x0000000407047c25 */ /* 0x000fe2000f8e0010 */
[----:B------:R-:W-:-:S03]  /*5830*/  ULDC UR4, c[0x0][0x150] ;  /* 0x0000540000047ab9 */ /* 0x000fc60000000800 */
[----:B------:R-:W-:Y:S02]  /*5840*/  IMAD R7, R7, UR5, R6 ;  /* 0x0000000507077c24 */ /* 0x000fe4000f8e0206 */
[----:B------:R-:W-:Y:S01]  /*5850*/  FMUL R6, R9, UR4 ;  /* 0x0000000409067c20 */ /* 0x000fe20008400000 */
[----:B------:R-:W-:Y:S01]  /*5860*/  ULDC UR4, c[0x0][0x618] ;  /* 0x0001860000047ab9 */ /* 0x000fe20000000800 */
[----:B------:R-:W-:Y:S01]  /*5870*/  ULDC UR5, c[0x0][0x154] ;  /* 0x0000550000057ab9 */ /* 0x000fe20000000800 */
[----:B------:R-:W-:-:S03]  /*5880*/  IMAD.IADD R5, R5, 0x1, R7 ;  /* 0x0000000105057824 */ /* 0x000fc600078e0207 */
[----:B------:R-:W3:Y:S02]  /*5890*/  F2I.U32.TRUNC.NTZ R6, R6 ;  /* 0x0000000600067305 */ /* 0x000ee4000020f000 */
[----:B------:R-:W-:Y:S02]  /*58a0*/  SHF.R.U64 R9, R4, UR4, R5 ;  /* 0x0000000404097c19 */ /* 0x000fe40008001205 */
[----:B-1----:R-:W-:-:S05]  /*58b0*/  I2FP.F32.U32 R4, R14 ;  /* 0x0000000e00047245 */ /* 0x002fca0000201000 */
[----:B------:R-:W-:Y:S01]  /*58c0*/  FMUL R22, R4, UR5 ;  /* 0x0000000504167c20 */ /* 0x000fe20008400000 */
[----:B------:R-:W-:Y:S01]  /*58d0*/  SHF.R.U32.HI R4, RZ, UR4, R5 ;  /* 0x00000004ff047c19 */ /* 0x000fe20008011605 */
[----:B------:R-:W-:-:S03]  /*58e0*/  ULDC UR4, c[0x0][0x658] ;  /* 0x0001960000047ab9 */ /* 0x000fc60000000800 */
[--C-:B------:R-:W-:Y:S01]  /*58f0*/  SHF.R.U64 R20, R9, UR6, R4.reuse ;  /* 0x0000000609147c19 */ /* 0x100fe20008001204 */
[----:B------:R-:W1:Y:S01]  /*5900*/  F2I.U32.TRUNC.NTZ R22, R22 ;  /* 0x0000001600167305 */ /* 0x000e62000020f000 */
[----:B------:R-:W-:Y:S01]  /*5910*/  SHF.R.U32.HI R5, RZ, UR6, R4 ;  /* 0x00000006ff057c19 */ /* 0x000fe20008011604 */
[----:B---3--:R-:W-:-:S03]  /*5920*/  IMAD.MOV R6, RZ, RZ, -R6 ;  /* 0x000000ffff067224 */ /* 0x008fc600078e0a06 */
[----:B------:R-:W-:Y:S01]  /*5930*/  SHF.R.U64 R18, R20, UR4, R5 ;  /* 0x0000000414127c19 */ /* 0x000fe20008001205 */
[----:B--2---:R-:W-:Y:S01]  /*5940*/  IMAD R15, R24, R6, R15 ;  /* 0x00000006180f7224 */ /* 0x004fe200078e020f */
[----:B------:R-:W-:-:S03]  /*5950*/  SHF.R.U32.HI R23, RZ, UR4, R5 ;  /* 0x00000004ff177c19 */ /* 0x000fc60008011605 */
[----:B------:R-:W-:Y:S02]  /*5960*/  IMAD.MOV.U32 R4, RZ, RZ, R18 ;  /* 0x000000ffff047224 */ /* 0x000fe400078e0012 */
[----:B------:R-:W-:Y:S01]  /*5970*/  IMAD.MOV.U32 R5, RZ, RZ, R23 ;  /* 0x000000ffff057224 */ /* 0x000fe200078e0017 */
[----:B-1----:R-:W-:Y:S06]  /*5980*/  @!P1 BRA `(.L_x_81) ;  /* 0x0000000000289947 */ /* 0x002fec0003800000 */
[----:B------:R-:W-:Y:S02]  /*5990*/  ULDC UR4, c[0x0][0x64c] ;  /* 0x0001930000047ab9 */ /* 0x000fe40000000800 */
[----:B------:R-:W-:-:S05]  /*59a0*/  IADD3 R5, P1, R18, UR4, RZ ;  /* 0x0000000412057c10 */ /* 0x000fca000ff3e0ff */
[----:B------:R-:W-:-:S04]  /*59b0*/  IMAD.X R23, RZ, RZ, R23, P1 ;  /* 0x000000ffff177224 */ /* 0x000fc800008e0617 */
[----:B------:R-:W-:-:S04]  /*59c0*/  IMAD.WIDE.U32 R6, R23, UR8, RZ ;  /* 0x0000000817067c25 */ /* 0x000fc8000f8e00ff */
[----:B------:R-:W-:-:S04]  /*59d0*/  IMAD.WIDE.U32 R6, P1, R5, UR9, R6 ;  /* 0x0000000905067c25 */ /* 0x000fc8000f820006 */
[----:B------:R-:W-:-:S04]  /*59e0*/  IMAD.WIDE.U32 R4, R5, UR8, RZ ;  /* 0x0000000805047c25 */ /* 0x000fc8000f8e00ff */
[----:B------:R-:W-:Y:S01]  /*59f0*/  IMAD.MOV.U32 R4, RZ, RZ, R7 ;  /* 0x000000ffff047224 */ /* 0x000fe200078e0007 */
[----:B------:R-:W-:Y:S01]  /*5a00*/  IADD3 RZ, P3, R5, R6, RZ ;  /* 0x0000000605ff7210 */ /* 0x000fe20007f7e0ff */
[----:B------:R-:W-:-:S04]  /*5a10*/  IMAD.X R5, RZ, RZ, RZ, P1 ;  /* 0x000000ffff057224 */ /* 0x000fc800008e06ff */
[----:B------:R-:W-:-:S08]  /*5a20*/  IMAD.WIDE.U32.X R4, R23, UR9, R4, P3 ;  /* 0x0000000917047c25 */ /* 0x000fd000098e0404 */
.L_x_81:
[----:B------:R-:W-:Y:S01]  /*5a30*/  ISETP.NE.AND P1, PT, R2, 0x1, PT ;  /* 0x000000010200780c */ /* 0x000fe20003f25270 */
[----:B------:R-:W-:Y:S01]  /*5a40*/  ULDC UR4, c[0x0][0x648] ;  /* 0x0001920000047ab9 */ /* 0x000fe20000000800 */
[----:B------:R-:W-:Y:S01]  /*5a50*/  LOP3.LUT R20, R20, UR17, RZ, 0xc0, !PT ;  /* 0x0000001114147c12 */ /* 0x000fe2000f8ec0ff */
[----:B------:R-:W-:Y:S01]  /*5a60*/  IMAD.MOV R22, RZ, RZ, -R22 ;  /* 0x000000ffff167224 */ /* 0x000fe200078e0a16 */
[----:B------:R-:W-:Y:S01]  /*5a70*/  SHF.R.U64 R5, R4, UR4, R5 ;  /* 0x0000000404057c19 */ /* 0x000fe20008001205 */
[----:B------:R-:W-:Y:S01]  /*5a80*/  ULDC UR4, c[0x0][0x638] ;  /* 0x00018e0000047ab9 */ /* 0x000fe20000000800 */
[----:B------:R-:W-:Y:S01]  /*5a90*/  LOP3.LUT R9, R9, UR16, RZ, 0xc0, !PT ;  /* 0x0000001009097c12 */ /* 0x000fe2000f8ec0ff */
[----:B------:R-:W-:Y:S01]  /*5aa0*/  ULDC UR5, c[0x0][0x610] ;  /* 0x0001840000057ab9 */ /* 0x000fe20000000800 */
[----:B------:R-:W-:Y:S02]  /*5ab0*/  IMAD.MOV.U32 R4, RZ, RZ, 0x1 ;  /* 0x00000001ff047424 */ /* 0x000fe400078e00ff */
[----:B------:R-:W-:-:S02]  /*5ac0*/  IMAD.MOV R7, RZ, RZ, -R5 ;  /* 0x000000ffff077224 */ /* 0x000fc400078e0a05 */
[----:B------:R-:W-:Y:S02]  /*5ad0*/  IMAD R20, R5, UR18, R20 ;  /* 0x0000001205147c24 */ /* 0x000fe4000f8e0214 */
[----:B0-----:R-:W-:Y:S02]  /*5ae0*/  @P1 IMAD R15, R21, R22, R14 ;  /* 0x00000016150f1224 */ /* 0x001fe400078e020e */
[----:B------:R-:W-:Y:S01]  /*5af0*/  IMAD R18, R7, UR4, R18 ;  /* 0x0000000407127c24 */ /* 0x000fe2000f8e0212 */
[----:B------:R-:W-:Y:S01]  /*5b00*/  ULDC UR4, c[0x0][0x600] ;  /* 0x0001800000047ab9 */ /* 0x000fe20000000800 */
[----:B------:R-:W-:Y:S02]  /*5b10*/  IMAD R15, R20, UR5, R15 ;  /* 0x00000005140f7c24 */ /* 0x000fe4000f8e020f */
[----:B------:R-:W-:-:S05]  /*5b20*/  IMAD R18, R18, UR4, R9 ;  /* 0x0000000412127c24 */ /* 0x000fca000f8e0209 */
[----:B------:R-:W-:Y:S02]  /*5b30*/  SEL R9, R18, R15, !P1 ;  /* 0x0000000f12097207 */ /* 0x000fe40004800000 */
[----:B------:R-:W-:-:S07]  /*5b40*/  SEL R7, R15, R18, !P1 ;  /* 0x000000120f077207 */ /* 0x000fce0004800000 */
.L_x_79:
[----:B------:R-:W-:Y:S05]  /*5b50*/  BSYNC B1 ;  /* 0x0000000000017941 */ /* 0x000fea0003800000 */
.L_x_78:
[----:B------:R-:W-:-:S13]  /*5b60*/  LOP3.LUT P1, RZ, R4, 0xff, RZ, 0xc0, !PT ;  /* 0x000000ff04ff7812 */ /* 0x000fda000782c0ff */
[----:B------:R-:W-:Y:S05]  /*5b70*/  @P1 BRA `(.L_x_82) ;  /* 0xfffffff4004c1947 */ /* 0x000fea000383ffff */
[----:B------:R-:W-:Y:S05]  /*5b80*/  BSYNC B0 ;  /* 0x0000000000007941 */ /* 0x000fea0003800000 */
.L_x_70:
[----:B------:R-:W-:-:S03]  /*5b90*/  UMOV UR4, 0xffffffff ;  /* 0xffffffff00047882 */ /* 0x000fc60000000000 */
[----:B------:R-:W-:Y:S05]  /*5ba0*/  BRA.DIV UR4, `(.L_x_83) ;  /* 0x00000006045c7947 */ /* 0x000fea000b800000 */
[----:B------:R-:W-:-:S13]  /*5bb0*/  ELECT P6, URZ, PT ;  /* 0x00000000003f782f */ /* 0x000fda00038c0000 */
.L_x_99:
[----:B------:R-:W-:Y:S04]  /*5bc0*/  BSSY B0, `(.L_x_84) ;  /* 0x000003d000007945 */ /* 0x000fe80003800000 */
[----:B------:R-:W-:Y:S05]  /*5bd0*/  @!P6 BRA `(.L_x_85) ;  /* 0x0000000000ece947 */ /* 0x000fea0003800000 */
[----:B------:R-:W-:-:S04]  /*5be0*/  LOP3.LUT R19, R19, 0x2, RZ, 0xfc, !PT ;  /* 0x0000000213137812 */ /* 0x000fc800078efcff */
[----:B------:R-:W-:-:S13]  /*5bf0*/  ISETP.NE.AND P0, PT, R19, 0x3, PT ;  /* 0x000000031300780c */ /* 0x000fda0003f05270 */
[----:B------:R-:W-:Y:S05]  /*5c00*/  @!P0 BRA `(.L_x_86) ;  /* 0x0000000000048947 */ /* 0x000fea0003800000 */
[----:B------:R-:W-:Y:S01]  /*5c10*/  BPT.TRAP 0x1 ;  /* 0x000000040000795c */ /* 0x000fe20000300000 */
.L_x_86:
[----:B------:R-:W0:Y:S01]  /*5c20*/  S2R R3, SR_CgaCtaId ;  /* 0x0000000000037919 */ /* 0x000e220000008800 */
[----:B------:R-:W-:-:S04]  /*5c30*/  MOV R2, 0x400 ;  /* 0x0000040000027802 */ /* 0x000fc80000000f00 */
[----:B0-----:R-:W-:Y:S02]  /*5c40*/  LEA R3, R3, R2, 0x18 ;  /* 0x0000000203037211 */ /* 0x001fe400078ec0ff */
[----:B------:R-:W-:-:S03]  /*5c50*/  SHF.L.U32 R2, R0, 0x1f, RZ ;  /* 0x0000001f00027819 */ /* 0x000fc600000006ff */
[----:B------:R-:W-:-:S04]  /*5c60*/  VIADD R3, R3, 0x30 ;  /* 0x0000003003037836 */ /* 0x000fc80000000000 */
[C---:B------:R-:W-:Y:S02]  /*5c70*/  IMAD R7, R12.reuse, 0x8, R3 ;  /* 0x000000080c077824 */ /* 0x040fe400078e0203 */
[----:B------:R-:W-:Y:S02]  /*5c80*/  VIADD R12, R12, 0x1 ;  /* 0x000000010c0c7836 */ /* 0x000fe40000000000 */
[----:B------:R-:W0:Y:S03]  /*5c90*/  SYNCS.PHASECHK.TRANS64.TRYWAIT P0, [R7+URZ], R2 ;  /* 0x00000002070075a7 */ /* 0x000e26000800017f */
[----:B------:R-:W-:-:S04]  /*5ca0*/  ISETP.NE.AND P1, PT, R12, 0x6, PT ;  /* 0x000000060c00780c */ /* 0x000fc80003f25270 */
[----:B------:R-:W-:Y:S02]  /*5cb0*/  SEL R5, RZ, 0x1, P1 ;  /* 0x00000001ff057807 */ /* 0x000fe40000800000 */
[----:B------:R-:W-:Y:S02]  /*5cc0*/  SEL R12, R12, RZ, P1 ;  /* 0x000000ff0c0c7207 */ /* 0x000fe40000800000 */
[----:B------:R-:W-:-:S03]  /*5cd0*/  LOP3.LUT R5, R0, R5, RZ, 0x3c, !PT ;  /* 0x0000000500057212 */ /* 0x000fc600078e3cff */
[----:B------:R-:W-:Y:S01]  /*5ce0*/  IMAD R9, R12, 0x8, R3 ;  /* 0x000000080c097824 */ /* 0x000fe200078e0203 */
[----:B------:R-:W-:Y:S01]  /*5cf0*/  SHF.L.U32 R4, R5, 0x1f, RZ ;  /* 0x0000001f05047819 */ /* 0x000fe200000006ff */
[----:B0-----:R-:W-:Y:S06]  /*5d00*/  @!P0 BRA `(.L_x_87) ;  /* 0x0000000400248947 */ /* 0x001fec0003800000 */
.L_x_100:
[----:B------:R-:W1:Y:S01]  /*5d10*/  SYNCS.PHASECHK.TRANS64.TRYWAIT P0, [R9+URZ], R4 ;  /* 0x00000004090075a7 */ /* 0x000e62000800017f */
[----:B------:R-:W-:-:S05]  /*5d20*/  VIADD R0, R12, 0x1 ;  /* 0x000000010c007836 */ /* 0x000fca0000000000 */
[----:B------:R-:W-:-:S04]  /*5d30*/  ISETP.NE.AND P1, PT, R0, 0x6, PT ;  /* 0x000000060000780c */ /* 0x000fc80003f25270 */
[----:B0-----:R-:W-:Y:S02]  /*5d40*/  SEL R2, RZ, 0x1, P1 ;  /* 0x00000001ff027807 */ /* 0x001fe40000800000 */
[----:B------:R-:W-:Y:S02]  /*5d50*/  SEL R0, R0, RZ, P1 ;  /* 0x000000ff00007207 */ /* 0x000fe40000800000 */
[----:B------:R-:W-:-:S03]  /*5d60*/  LOP3.LUT R7, R5, R2, RZ, 0x3c, !PT ;  /* 0x0000000205077212 */ /* 0x000fc600078e3cff */
[----:B------:R-:W-:Y:S01]  /*5d70*/  IMAD R6, R0, 0x8, R3 ;  /* 0x0000000800067824 */ /* 0x000fe200078e0203 */
[----:B------:R-:W-:Y:S01]  /*5d80*/  SHF.L.U32 R5, R7, 0x1f, RZ ;  /* 0x0000001f07057819 */ /* 0x000fe200000006ff */
[----:B-1----:R-:W-:Y:S06]  /*5d90*/  @!P0 BRA `(.L_x_88) ;  /* 0x0000000400148947 */ /* 0x002fec0003800000 */
.L_x_101:
[----:B------:R-:W1:Y:S01]  /*5da0*/  SYNCS.PHASECHK.TRANS64.TRYWAIT P0, [R6+URZ], R5 ;  /* 0x00000005060075a7 */ /* 0x000e62000800017f */
[----:B------:R-:W-:-:S05]  /*5db0*/  VIADD R0, R0, 0x1 ;  /* 0x0000000100007836 */ /* 0x000fca0000000000 */
[----:B------:R-:W-:-:S04]  /*5dc0*/  ISETP.NE.AND P1, PT, R0, 0x6, PT ;  /* 0x000000060000780c */ /* 0x000fc80003f25270 */
[----:B------:R-:W-:Y:S02]  /*5dd0*/  SEL R2, RZ, 0x1, P1 ;  /* 0x00000001ff027807 */ /* 0x000fe40000800000 */
[----:B------:R-:W-:Y:S02]  /*5de0*/  SEL R0, R0, RZ, P1 ;  /* 0x000000ff00007207 */ /* 0x000fe40000800000 */
[----:B------:R-:W-:-:S03]  /*5df0*/  LOP3.LUT R7, R7, R2, RZ, 0x3c, !PT ;  /* 0x0000000207077212 */ /* 0x000fc600078e3cff */
[----:B0-----:R-:W-:Y:S01]  /*5e00*/  IMAD R9, R0, 0x8, R3 ;  /* 0x0000000800097824 */ /* 0x001fe200078e0203 */
[----:B------:R-:W-:Y:S01]  /*5e10*/  SHF.L.U32 R4, R7, 0x1f, RZ ;  /* 0x0000001f07047819 */ /* 0x000fe200000006ff */
[----:B-1----:R-:W-:Y:S06]  /*5e20*/  @!P0 BRA `(.L_x_89) ;  /* 0x0000000400048947 */ /* 0x002fec0003800000 */
.L_x_102:
        /* <DEDUP_REMOVED lines=9> */
.L_x_103:
[----:B------:R-:W1:Y:S01]  /*5ec0*/  SYNCS.PHASECHK.TRANS64.TRYWAIT P0, [R6+URZ], R5 ;  /* 0x00000005060075a7 */ /* 0x000e62000800017f */
[----:B------:R-:W-:-:S05]  /*5ed0*/  VIADD R0, R0, 0x1 ;  /* 0x0000000100007836 */ /* 0x000fca0000000000 */
[----:B------:R-:W-:-:S04]  /*5ee0*/  ISETP.NE.AND P1, PT, R0, 0x6, PT ;  /* 0x000000060000780c */ /* 0x000fc80003f25270 */
[----:B------:R-:W-:Y:S02]  /*5ef0*/  SEL R2, RZ, 0x1, P1 ;  /* 0x00000001ff027807 */ /* 0x000fe40000800000 */
[----:B------:R-:W-:Y:S02]  /*5f00*/  SEL R0, R0, RZ, P1 ;  /* 0x000000ff00007207 */ /* 0x000fe40000800000 */
[----:B------:R-:W-:Y:S01]  /*5f10*/  LOP3.LUT R2, R7, R2, RZ, 0x3c, !PT ;  /* 0x0000000207027212 */ /* 0x000fe200078e3cff */
[----:B-1----:R-:W-:Y:S06]  /*5f20*/  @!P0 BRA `(.L_x_91) ;  /* 0x0000000000ec8947 */ /* 0x002fec0003800000 */
.L_x_104:
[----:B------:R-:W-:Y:S01]  /*5f30*/  IMAD R3, R0, 0x8, R3 ;  /* 0x0000000800037824 */ /* 0x000fe200078e0203 */
[----:B------:R-:W-:-:S07]  /*5f40*/  SHF.L.U32 R0, R2, 0x1f, RZ ;  /* 0x0000001f02007819 */ /* 0x000fce00000006ff */
.L_x_92:
[----:B--2---:R2:W3:Y:S02]  /*5f50*/  SYNCS.PHASECHK.TRANS64.TRYWAIT P0, [R3+URZ], R0 ;  /* 0x00000000030075a7 */ /* 0x0044e4000800017f */
[----:B---3--:R-:W-:Y:S05]  /*5f60*/  @!P0 NANOSLEEP.SYNCS 0x989680 ;  /* 0x009896800000895d */ /* 0x008fea0003900000 */
[----:B------:R-:W3:Y:S02]  /*5f70*/  @!P0 SYNCS.PHASECHK.TRANS64 P0, [R3+URZ], R0 ;  /* 0x00000000030085a7 */ /* 0x000ee4000800007f */
[----:B---3--:R-:W-:Y:S05]  /*5f80*/  @!P0 BRA `(.L_x_92) ;  /* 0xfffffffc00f08947 */ /* 0x008fea000383ffff */
.L_x_85:
[----:B------:R-:W-:Y:S05]  /*5f90*/  BSYNC B0 ;  /* 0x0000000000007941 */ /* 0x000fea0003800000 */
.L_x_84:
[----:B------:R-:W-:Y:S05]  /*5fa0*/  EXIT ;  /* 0x000000000000794d */ /* 0x000fea0003800000 */
.L_x_17:
[----:B---3--:R3:W4:Y:S02]  /*5fb0*/  SYNCS.PHASECHK.TRANS64.TRYWAIT P1, [R3+URZ], R0 ;  /* 0x00000000030075a7 */ /* 0x008724000802017f */
[----:B----4-:R-:W-:Y:S05]  /*5fc0*/  @!P1 NANOSLEEP.SYNCS 0x989680 ;  /* 0x009896800000995d */ /* 0x010fea0003900000 */
[----:B------:R-:W4:Y:S02]  /*5fd0*/  @!P1 SYNCS.PHASECHK.TRANS64 P1, [R3+URZ], R0 ;  /* 0x00000000030095a7 */ /* 0x000f24000802007f */
[----:B----4-:R-:W-:Y:S05]  /*5fe0*/  @!P1 BRA `(.L_x_17) ;  /* 0xfffffffc00f09947 */ /* 0x010fea000383ffff */
[----:B------:R-:W-:Y:S05]  /*5ff0*/  BRA `(.L_x_16) ;  /* 0xffffffb000b07947 */ /* 0x000fea000383ffff */
.L_x_22:
[----:B-1----:R1:W2:Y:S02]  /*6000*/  SYNCS.PHASECHK.TRANS64.TRYWAIT P1, [R5+URZ], R4 ;  /* 0x00000004050075a7 */ /* 0x0022a4000802017f */
[----:B--2---:R-:W-:Y:S05]  /*6010*/  @!P1 NANOSLEEP.SYNCS 0x989680 ;  /* 0x009896800000995d */ /* 0x004fea0003900000 */
[----:B------:R-:W2:Y:S02]  /*6020*/  @!P1 SYNCS.PHASECHK.TRANS64 P1, [R5+URZ], R4 ;  /* 0x00000004050095a7 */ /* 0x000ea4000802007f */
[----:B--2---:R-:W-:Y:S05]  /*6030*/  @!P1 BRA `(.L_x_22) ;  /* 0xfffffffc00f09947 */ /* 0x004fea000383ffff */
[----:B------:R-:W-:Y:S05]  /*6040*/  BRA `(.L_x_21) ;  /* 0xffffffb400f87947 */ /* 0x000fea000383ffff */
.L_x_71:
[----:B------:R-:W-:Y:S01]  /*6050*/  BSSY B1, `(.L_x_93) ;  /* 0x0000006000017945 */ /* 0x000fe20003800000 */
[----:B------:R-:W-:-:S07]  /*6060*/  IMAD.MOV.U32 R15, RZ, RZ, -0x1 ;  /* 0xffffffffff0f7424 */ /* 0x000fce00078e00ff */
[----:B------:R-:W-:Y:S05]  /*6070*/  WARPSYNC.COLLECTIVE R15, `(.L_x_94) ;  /* 0x000000000f0c7348 */ /* 0x000fea0003c00000 */
[----:B------:R-:W-:Y:S02]  /*6080*/  ELECT P6, UR62, PT ;  /* 0x00000000003e782f */ /* 0x000fe400038c0000 */
[----:B------:R-:W-:Y:S01]  /*6090*/  MOV R14, UR62 ;  /* 0x0000003e000e7c02 */ /* 0x000fe20008000f00 */
[----:B------:R-:W-:Y:S10]  /*60a0*/  ENDCOLLECTIVE ;  /* 0x000000000000791b */ /* 0x000ff40003800000 */
.L_x_94:
[----:B------:R-:W-:Y:S05]  /*60b0*/  BSYNC B1 ;  /* 0x0000000000017941 */ /* 0x000fea0003800000 */
.L_x_93:
[----:B------:R-:W-:Y:S05]  /*60c0*/  BRA `(.L_x_95) ;  /* 0xfffffff000047947 */ /* 0x000fea000383ffff */
.L_x_74:
[----:B0-----:R0:W1:Y:S02]  /*60d0*/  SYNCS.PHASECHK.TRANS64.TRYWAIT P1, [R14+URZ+0x30], R7 ;  /* 0x000030070e0075a7 */ /* 0x001064000802017f */
[----:B-1----:R-:W-:Y:S05]  /*60e0*/  @!P1 NANOSLEEP.SYNCS 0x989680 ;  /* 0x009896800000995d */ /* 0x002fea0003900000 */
[----:B------:R-:W1:Y:S02]  /*60f0*/  @!P1 SYNCS.PHASECHK.TRANS64 P1, [R14+URZ+0x30], R7 ;  /* 0x000030070e0095a7 */ /* 0x000e64000802007f */
[----:B-1----:R-:W-:Y:S05]  /*6100*/  @!P1 BRA `(.L_x_74) ;  /* 0xfffffffc00f09947 */ /* 0x002fea000383ffff */
[----:B------:R-:W-:Y:S05]  /*6110*/  BRA `(.L_x_96) ;  /* 0xfffffff000387947 */ /* 0x000fea000383ffff */
.L_x_83:
[----:B------:R-:W-:Y:S01]  /*6120*/  BSSY B0, `(.L_x_97) ;  /* 0x0000006000007945 */ /* 0x000fe20003800000 */
[----:B------:R-:W-:-:S07]  /*6130*/  IMAD.MOV.U32 R15, RZ, RZ, -0x1 ;  /* 0xffffffffff0f7424 */ /* 0x000fce00078e00ff */
[----:B------:R-:W-:Y:S05]  /*6140*/  WARPSYNC.COLLECTIVE R15, `(.L_x_98) ;  /* 0x000000000f0c7348 */ /* 0x000fea0003c00000 */
[----:B------:R-:W-:Y:S02]  /*6150*/  ELECT P6, UR62, PT ;  /* 0x00000000003e782f */ /* 0x000fe400038c0000 */
[----:B------:R-:W-:Y:S01]  /*6160*/  MOV R14, UR62 ;  /* 0x0000003e000e7c02 */ /* 0x000fe20008000f00 */
[----:B------:R-:W-:Y:S10]  /*6170*/  ENDCOLLECTIVE ;  /* 0x000000000000791b */ /* 0x000ff40003800000 */
.L_x_98:
[----:B------:R-:W-:Y:S05]  /*6180*/  BSYNC B0 ;  /* 0x0000000000007941 */ /* 0x000fea0003800000 */
.L_x_97:
[----:B------:R-:W-:Y:S05]  /*6190*/  BRA `(.L_x_99) ;  /* 0xfffffff800887947 */ /* 0x000fea000383ffff */
.L_x_87:
[----:B0-----:R0:W1:Y:S02]  /*61a0*/  SYNCS.PHASECHK.TRANS64.TRYWAIT P0, [R7+URZ], R2 ;  /* 0x00000002070075a7 */ /* 0x001064000800017f */
[----:B-1----:R-:W-:Y:S05]  /*61b0*/  @!P0 NANOSLEEP.SYNCS 0x989680 ;  /* 0x009896800000895d */ /* 0x002fea0003900000 */
[----:B------:R-:W1:Y:S02]  /*61c0*/  @!P0 SYNCS.PHASECHK.TRANS64 P0, [R7+URZ], R2 ;  /* 0x00000002070085a7 */ /* 0x000e64000800007f */
[----:B-1----:R-:W-:Y:S05]  /*61d0*/  @!P0 BRA `(.L_x_87) ;  /* 0xfffffffc00f08947 */ /* 0x002fea000383ffff */
[----:B------:R-:W-:Y:S05]  /*61e0*/  BRA `(.L_x_100) ;  /* 0xfffffff800c87947 */ /* 0x000fea000383ffff */
.L_x_88:
[----:B0-----:R0:W1:Y:S02]  /*61f0*/  SYNCS.PHASECHK.TRANS64.TRYWAIT P0, [R9+URZ], R4 ;  /* 0x00000004090075a7 */ /* 0x001064000800017f */
[----:B-1----:R-:W-:Y:S05]  /*6200*/  @!P0 NANOSLEEP.SYNCS 0x989680 ;  /* 0x009896800000895d */ /* 0x002fea0003900000 */
[----:B------:R-:W1:Y:S02]  /*6210*/  @!P0 SYNCS.PHASECHK.TRANS64 P0, [R9+URZ], R4 ;  /* 0x00000004090085a7 */ /* 0x000e64000800007f */
[----:B-1----:R-:W-:Y:S05]  /*6220*/  @!P0 BRA `(.L_x_88) ;  /* 0xfffffffc00f08947 */ /* 0x002fea000383ffff */
[----:B------:R-:W-:Y:S05]  /*6230*/  BRA `(.L_x_101) ;  /* 0xfffffff800d87947 */ /* 0x000fea000383ffff */
.L_x_89:
[----:B0-----:R0:W1:Y:S02]  /*6240*/  SYNCS.PHASECHK.TRANS64.TRYWAIT P0, [R6+URZ], R5 ;  /* 0x00000005060075a7 */ /* 0x001064000800017f */
[----:B-1----:R-:W-:Y:S05]  /*6250*/  @!P0 NANOSLEEP.SYNCS 0x989680 ;  /* 0x009896800000895d */ /* 0x002fea0003900000 */
[----:B------:R-:W1:Y:S02]  /*6260*/  @!P0 SYNCS.PHASECHK.TRANS64 P0, [R6+URZ], R5 ;  /* 0x00000005060085a7 */ /* 0x000e64000800007f */
[----:B-1----:R-:W-:Y:S05]  /*6270*/  @!P0 BRA `(.L_x_89) ;  /* 0xfffffffc00f08947 */ /* 0x002fea000383ffff */
[----:B------:R-:W-:Y:S05]  /*6280*/  BRA `(.L_x_102) ;  /* 0xfffffff800e87947 */ /* 0x000fea000383ffff */
.L_x_90:
[----:B0-----:R0:W1:Y:S02]  /*6290*/  SYNCS.PHASECHK.TRANS64.TRYWAIT P0, [R9+URZ], R4 ;  /* 0x00000004090075a7 */ /* 0x001064000800017f */
[----:B-1----:R-:W-:Y:S05]  /*62a0*/  @!P0 NANOSLEEP.SYNCS 0x989680 ;  /* 0x009896800000895d */ /* 0x002fea0003900000 */
[----:B------:R-:W1:Y:S02]  /*62b0*/  @!P0 SYNCS.PHASECHK.TRANS64 P0, [R9+URZ], R4 ;  /* 0x00000004090085a7 */ /* 0x000e64000800007f */
[----:B-1----:R-:W-:Y:S05]  /*62c0*/  @!P0 BRA `(.L_x_90) ;  /* 0xfffffffc00f08947 */ /* 0x002fea000383ffff */
[----:B------:R-:W-:Y:S05]  /*62d0*/  BRA `(.L_x_103) ;  /* 0xfffffff800f87947 */ /* 0x000fea000383ffff */
.L_x_91:
[----:B-1----:R1:W2:Y:S02]  /*62e0*/  SYNCS.PHASECHK.TRANS64.TRYWAIT P0, [R6+URZ], R5 ;  /* 0x00000005060075a7 */ /* 0x0022a4000800017f */
[----:B--2---:R-:W-:Y:S05]  /*62f0*/  @!P0 NANOSLEEP.SYNCS 0x989680 ;  /* 0x009896800000895d */ /* 0x004fea0003900000 */
[----:B------:R-:W2:Y:S02]  /*6300*/  @!P0 SYNCS.PHASECHK.TRANS64 P0, [R6+URZ], R5 ;  /* 0x00000005060085a7 */ /* 0x000ea4000800007f */
[----:B--2---:R-:W-:Y:S05]  /*6310*/  @!P0 BRA `(.L_x_91) ;  /* 0xfffffffc00f08947 */ /* 0x004fea000383ffff */
[----:B------:R-:W-:Y:S05]  /*6320*/  BRA `(.L_x_104) ;  /* 0xfffffffc00007947 */ /* 0x000fea000383ffff */
.L_x_105:
[----:B------:R-:W-:-:S00]  /*6330*/  BRA `(.L_x_105) ;  /* 0xfffffffc00fc7947 */ /* 0x000fc0000383ffff */
[----:B------:R-:W-:-:S00]  /*6340*/  NOP ;  /* 0x0000000000007918 */ /* 0x000fc00000000000 */
        /* <DEDUP_REMOVED lines=11> */
.L_x_106:


//--------------------- .nv.global.init           --------------------------
	.section	.nv.global.init,"aw",@progbits
.nv.global.init:
	.type		$str$22,@object
	.size		$str$22,($str$23 - $str$22)
$str$22:
        /*0000*/ 	.byte	0x6b, 0x5f, 0x74, 0x69, 0x6c, 0x65, 0x5f, 0x63, 0x6f, 0x75, 0x6e, 0x74, 0x20, 0x3e, 0x3d, 0x20
        /*0010*/ 	.byte	0x31, 0x00
	.type		$str$23,@object
	.size		$str$23,(__unnamed_1 - $str$23)
$str$23:
        /*0012*/ 	.byte	0x2f, 0x74, 0x6d, 0x70, 0x2f, 0x63, 0x75, 0x74, 0x6c, 0x61, 0x73, 0x73, 0x5f, 0x73, 0x77, 0x65
        /*0022*/ 	.byte	0x65, 0x70, 0x5f, 0x73, 0x72, 0x63, 0x2f, 0x69, 0x6e, 0x63, 0x6c, 0x75, 0x64, 0x65, 0x2f, 0x63
        /*0032*/ 	.byte	0x75, 0x74, 0x6c, 0x61, 0x73, 0x73, 0x2f, 0x67, 0x65, 0x6d, 0x6d, 0x2f, 0x63, 0x6f, 0x6c, 0x6c
        /*0042*/ 	.byte	0x65, 0x63, 0x74, 0x69, 0x76, 0x65, 0x2f, 0x73, 0x6d, 0x39, 0x30, 0x5f, 0x6d, 0x6d, 0x61, 0x5f
        /*0052*/ 	.byte	0x74, 0x6d, 0x61, 0x5f, 0x67, 0x6d, 0x6d, 0x61, 0x5f, 0x73, 0x73, 0x5f, 0x77, 0x61, 0x72, 0x70
        /*0062*/ 	.byte	0x73, 0x70, 0x65, 0x63, 0x69, 0x61, 0x6c, 0x69, 0x7a, 0x65, 0x64, 0x2e, 0x68, 0x70, 0x70, 0x00
	.type		__unnamed_1,@object
	.size		__unnamed_1,(.L_0 - __unnamed_1)
__unnamed_1:
        /*0072*/ 	.byte	0x76, 0x6f, 0x69, 0x64, 0x20, 0x63, 0x75, 0x74, 0x6c, 0x61, 0x73, 0x73, 0x3a, 0x3a, 0x67, 0x65
        /* <DEDUP_REMOVED lines=171> */
        /*0b32*/ 	.byte	0x3a, 0x3a, 0x69, 0x64, 0x65, 0x6e, 0x74, 0x69, 0x74, 0x79, 0x5d, 0x00
.L_0:


//--------------------- .nv.shared._ZN7cutlass13device_kernelINS_4gemm6kernel13GemmUniversalIN4cute5tupleIJiiiiEEENS1_10collective13CollectiveMmaINS1_34MainloopSm90TmaGmmaWarpSpecializedILi6ENS5_IJNS4_1CILi1EEESB_SB_EEENS1_35KernelTmaWarpSpecializedCooperativeEEENS5_IJNSA_ILi512EEENSA_ILi16EEENSA_ILi64EEEEEEaNS5_IJlSB_lEEEaSJ_NS4_8TiledMMAINS4_8MMA_AtomIJNS4_4SM904GMMA26MMA_64x16x32_S32S8S8_SS_TNEEEENS4_6LayoutINS5_IJNSA_ILi2EEESB_SB_EEENS5_IJSB_NSA_ILi0EEEST_EEEEENS5_IJNS4_10UnderscoreESW_SW_EEEEENS4_13SM90_TMA_LOADENS4_14ComposedLayoutINS4_7SwizzleILi2ELi4ELi3EEENS4_18smem_ptr_flag_bitsILi8EEENSQ_INS5_IJNSA_ILi8EEESH_EEENS5_IJSH_SB_EEEEEEEvNS4_8identityESZ_S19_vS1A_EENS_8epilogue10collective6detail29Sm90TmaWarpSpecializedAdapterINS1D_15DefaultEpilogueIaSJ_SJ_NS1C_6thread17LinearCombinationIaLi1EiiLNS1H_9ScaleType4KindE0ELNS_15FloatRoundStyleE2EaEENS1_15EpilogueDefaultEEEEEvvEEEEvNT_6ParamsE --------------------------
	.section	.nv.shared._ZN7cutlass13device_kernelINS_4gemm6kernel13GemmUniversalIN4cute5tupleIJiiiiEEENS1_10collective13CollectiveMmaINS1_34MainloopSm90TmaGmmaWarpSpecializedILi6ENS5_IJNS4_1CILi1EEESB_SB_EEENS1_35KernelTmaWarpSpecializedCooperativeEEENS5_IJNSA_ILi512EEENSA_ILi16EEENSA_ILi64EEEEEEaNS5_IJlSB_lEEEaSJ_NS4_8TiledMMAINS4_8MMA_AtomIJNS4_4SM904GMMA26MMA_64x16x32_S32S8S8_SS_TNEEEENS4_6LayoutINS5_IJNSA_ILi2EEESB_SB_EEENS5_IJSB_NSA_ILi0EEEST_EEEEENS5_IJNS4_10UnderscoreESW_SW_EEEEENS4_13SM90_TMA_LOADENS4_14ComposedLayoutINS4_7SwizzleILi2ELi4ELi3EEENS4_18smem_ptr_flag_bitsILi8EEENSQ_INS5_IJNSA_ILi8EEESH_EEENS5_IJSH_SB_EEEEEEEvNS4_8identityESZ_S19_vS1A_EENS_8epilogue10collective6detail29Sm90TmaWarpSpecializedAdapterINS1D_15DefaultEpilogueIaSJ_SJ_NS1C_6thread17LinearCombinationIaLi1EiiLNS1H_9ScaleType4KindE0ELNS_15FloatRoundStyleE2EaEENS1_15EpilogueDefaultEEEEEvvEEEEvNT_6ParamsE,"aw",@nobits
	.sectionflags	@""
	.align	16
	.zero		1024


//--------------------- .nv.shared.reserved.0     --------------------------
	.section	.nv.shared.reserved.0,"aw",@nobits
	.weak		__nv_reservedSMEM_offset_0_alias
	.size		__nv_reservedSMEM_offset_0_alias, 0, 0
	.other		__nv_reservedSMEM_offset_0_alias,@"STO_CUDA_RESERVED_SHARED STV_DEFAULT"
__nv_reservedSMEM_offset_0_alias:
	.zero		0


//--------------------- .nv.global                --------------------------
	.section	.nv.global,"aw",@nobits
.nv.global:
	.type		_ZN40_INTERNAL_b2061575_4_k_cu_131479a2_117064cute1_E,@object
	.size		_ZN40_INTERNAL_b2061575_4_k_cu_131479a2_117064cute1_E,(_ZN40_INTERNAL_b2061575_4_k_cu_131479a2_117064cuda3std3__45__cpo6cbeginE - _ZN40_INTERNAL_b2061575_4_k_cu_131479a2_117064cute1_E)
_ZN40_INTERNAL_b2061575_4_k_cu_131479a2_117064cute1_E:
	.zero		1
	.type		_ZN40_INTERNAL_b2061575_4_k_cu_131479a2_117064cuda3std3__45__cpo6cbeginE,@object
	.size		_ZN40_INTERNAL_b2061575_4_k_cu_131479a2_117064cuda3std3__45__cpo6cbeginE,(_ZN40_INTERNAL_b2061575_4_k_cu_131479a2_117064cuda3std3__48in_placeE - _ZN40_INTERNAL_b2061575_4_k_cu_131479a2_117064cuda3std3__45__cpo6cbeginE)
_ZN40_INTERNAL_b2061575_4_k_cu_131479a2_117064cuda3std3__45__cpo6cbeginE:
	.zero		1
	.type		_ZN40_INTERNAL_b2061575_4_k_cu_131479a2_117064cuda3std3__48in_placeE,@object
	.size		_ZN40_INTERNAL_b2061575_4_k_cu_131479a2_117064cuda3std3__48in_placeE,(_ZN40_INTERNAL_b2061575_4_k_cu_131479a2_117064cuda3std6ranges3__45__cpo9iter_moveE - _ZN40_INTERNAL_b2061575_4_k_cu_131479a2_117064cuda3std3__48in_placeE)
_ZN40_INTERNAL_b2061575_4_k_cu_131479a2_117064cuda3std3__48in_placeE:
	.zero		1
	.type		_ZN40_INTERNAL_b2061575_4_k_cu_131479a2_117064cuda3std6ranges3__45__cpo9iter_moveE,@object
	.size		_ZN40_INTERNAL_b2061575_4_k_cu_131479a2_117064cuda3std6ranges3__45__cpo9iter_moveE,(_ZN40_INTERNAL_b2061575_4_k_cu_131479a2_117064cuda3std3__45__cpo5beginE - _ZN40_INTERNAL_b2061575_4_k_cu_131479a2_117064cuda3std6ranges3__45__cpo9iter_moveE)
_ZN40_INTERNAL_b2061575_4_k_cu_131479a2_117064cuda3std6ranges3__45__cpo9iter_moveE:
	.zero		1
	.type		_ZN40_INTERNAL_b2061575_4_k_cu_131479a2_117064cuda3std3__45__cpo5beginE,@object
	.size		_ZN40_INTERNAL_b2061575_4_k_cu_131479a2_117064cuda3std3__45__cpo5beginE,(_ZN40_INTERNAL_b2061575_4_k_cu_131479a2_117064cuda3std3__442_GLOBAL__N__b2061575_4_k_cu_131479a2_117066ignoreE - _ZN40_INTERNAL_b2061575_4_k_cu_131479a2_117064cuda3std3__45__cpo5beginE)
_ZN40_INTERNAL_b2061575_4_k_cu_131479a2_117064cuda3std3__45__cpo5beginE:
	.zero		1
	.type		_ZN40_INTERNAL_b2061575_4_k_cu_131479a2_117064cuda3std3__442_GLOBAL__N__b2061575_4_k_cu_131479a2_117066ignoreE,@object
	.size		_ZN40_INTERNAL_b2061575_4_k_cu_131479a2_117064cuda3std3__442_GLOBAL__N__b2061575_4_k_cu_131479a2_117066ignoreE,(_ZN40_INTERNAL_b2061575_4_k_cu_131479a2_117064cute7productE - _ZN40_INTERNAL_b2061575_4_k_cu_131479a2_117064cuda3std3__442_GLOBAL__N__b2061575_4_k_cu_131479a2_117066ignoreE)
_ZN40_INTERNAL_b2061575_4_k_cu_131479a2_117064cuda3std3__442_GLOBAL__N__b2061575_4_k_cu_131479a2_117066ignoreE:
	.zero		1
	.type		_ZN40_INTERNAL_b2061575_4_k_cu_131479a2_117064cute7productE,@object
	.size		_ZN40_INTERNAL_b2061575_4_k_cu_131479a2_117064cute7productE,(_ZN40_INTERNAL_b2061575_4_k_cu_131479a2_117064cuda3std3__45__cpo3endE - _ZN40_INTERNAL_b2061575_4_k_cu_131479a2_117064cute7productE)
_ZN40_INTERNAL_b2061575_4_k_cu_131479a2_117064cute7productE:
	.zero		1
	.type		_ZN40_INTERNAL_b2061575_4_k_cu_131479a2_117064cuda3std3__45__cpo3endE,@object
	.size		_ZN40_INTERNAL_b2061575_4_k_cu_131479a2_117064cuda3std3__45__cpo3endE,(_ZN40_INTERNAL_b2061575_4_k_cu_131479a2_117064cuda3std3__419piecewise_constructE - _ZN40_INTERNAL_b2061575_4_k_cu_131479a2_117064cuda3std3__45__cpo3endE)
_ZN40_INTERNAL_b2061575_4_k_cu_131479a2_117064cuda3std3__45__cpo3endE:
	.zero		1
	.type		_ZN40_INTERNAL_b2061575_4_k_cu_131479a2_117064cuda3std3__419piecewise_constructE,@object
	.size		_ZN40_INTERNAL_b2061575_4_k_cu_131479a2_117064cuda3std3__419piecewise_constructE,(_ZN40_INTERNAL_b2061575_4_k_cu_131479a2_117064cuda3std3__45__cpo4cendE - _ZN40_INTERNAL_b2061575_4_k_cu_131479a2_117064cuda3std3__419piecewise_constructE)
_ZN40_INTERNAL_b2061575_4_k_cu_131479a2_117064cuda3std3__419piecewise_constructE:
	.zero		1
	.type		_ZN40_INTERNAL_b2061575_4_k_cu_131479a2_117064cuda3std3__45__cpo4cendE,@object
	.size		_ZN40_INTERNAL_b2061575_4_k_cu_131479a2_117064cuda3std3__45__cpo4cendE,(_ZN40_INTERNAL_b2061575_4_k_cu_131479a2_117064cuda3std6ranges3__45__cpo4swapE - _ZN40_INTERNAL_b2061575_4_k_cu_131479a2_117064cuda3std3__45__cpo4cendE)
_ZN40_INTERNAL_b2061575_4_k_cu_131479a2_117064cuda3std3__45__cpo4cendE:
	.zero		1
	.type		_ZN40_INTERNAL_b2061575_4_k_cu_131479a2_117064cuda3std6ranges3__45__cpo4swapE,@object
	.size		_ZN40_INTERNAL_b2061575_4_k_cu_131479a2_117064cuda3std6ranges3__45__cpo4swapE,(.L_8 - _ZN40_INTERNAL_b2061575_4_k_cu_131479a2_117064cuda3std6ranges3__45__cpo4swapE)
_ZN40_INTERNAL_b2061575_4_k_cu_131479a2_117064cuda3std6ranges3__45__cpo4swapE:
	.zero		1
.L_8:


//--------------------- .nv.constant0._ZN7cutlass13device_kernelINS_4gemm6kernel13GemmUniversalIN4cute5tupleIJiiiiEEENS1_10collective13CollectiveMmaINS1_34MainloopSm90TmaGmmaWarpSpecializedILi6ENS5_IJNS4_1CILi1EEESB_SB_EEENS1_35KernelTmaWarpSpecializedCooperativeEEENS5_IJNSA_ILi512EEENSA_ILi16EEENSA_ILi64EEEEEEaNS5_IJlSB_lEEEaSJ_NS4_8TiledMMAINS4_8MMA_AtomIJNS4_4SM904GMMA26MMA_64x16x32_S32S8S8_SS_TNEEEENS4_6LayoutINS5_IJNSA_ILi2EEESB_SB_EEENS5_IJSB_NSA_ILi0EEEST_EEEEENS5_IJNS4_10UnderscoreESW_SW_EEEEENS4_13SM90_TMA_LOADENS4_14ComposedLayoutINS4_7SwizzleILi2ELi4ELi3EEENS4_18smem_ptr_flag_bitsILi8EEENSQ_INS5_IJNSA_ILi8EEESH_EEENS5_IJSH_SB_EEEEEEEvNS4_8identityESZ_S19_vS1A_EENS_8epilogue10collective6detail29Sm90TmaWarpSpecializedAdapterINS1D_15DefaultEpilogueIaSJ_SJ_NS1C_6thread17LinearCombinationIaLi1EiiLNS1H_9ScaleType4KindE0ELNS_15FloatRoundStyleE2EaEENS1_15EpilogueDefaultEEEEEvvEEEEvNT_6ParamsE --------------------------
	.section	.nv.constant0._ZN7cutlass13device_kernelINS_4gemm6kernel13GemmUniversalIN4cute5tupleIJiiiiEEENS1_10collective13CollectiveMmaINS1_34MainloopSm90TmaGmmaWarpSpecializedILi6ENS5_IJNS4_1CILi1EEESB_SB_EEENS1_35KernelTmaWarpSpecializedCooperativeEEENS5_IJNSA_ILi512EEENSA_ILi16EEENSA_ILi64EEEEEEaNS5_IJlSB_lEEEaSJ_NS4_8TiledMMAINS4_8MMA_AtomIJNS4_4SM904GMMA26MMA_64x16x32_S32S8S8_SS_TNEEEENS4_6LayoutINS5_IJNSA_ILi2EEESB_SB_EEENS5_IJSB_NSA_ILi0EEEST_EEEEENS5_IJNS4_10UnderscoreESW_SW_EEEEENS4_13SM90_TMA_LOADENS4_14ComposedLayoutINS4_7SwizzleILi2ELi4ELi3EEENS4_18smem_ptr_flag_bitsILi8EEENSQ_INS5_IJNSA_ILi8EEESH_EEENS5_IJSH_SB_EEEEEEEvNS4_8identityESZ_S19_vS1A_EENS_8epilogue10collective6detail29Sm90TmaWarpSpecializedAdapterINS1D_15DefaultEpilogueIaSJ_SJ_NS1C_6thread17LinearCombinationIaLi1EiiLNS1H_9ScaleType4KindE0ELNS_15FloatRoundStyleE2EaEENS1_15EpilogueDefaultEEEEEvvEEEEvNT_6ParamsE,"a",@progbits
	.sectionflags	@""
	.align	4
.nv.constant0._ZN7cutlass13device_kernelINS_4gemm6kernel13GemmUniversalIN4cute5tupleIJiiiiEEENS1_10collective13CollectiveMmaINS1_34MainloopSm90TmaGmmaWarpSpecializedILi6ENS5_IJNS4_1CILi1EEESB_SB_EEENS1_35KernelTmaWarpSpecializedCooperativeEEENS5_IJNSA_ILi512EEENSA_ILi16EEENSA_ILi64EEEEEEaNS5_IJlSB_lEEEaSJ_NS4_8TiledMMAINS4_8MMA_AtomIJNS4_4SM904GMMA26MMA_64x16x32_S32S8S8_SS_TNEEEENS4_6LayoutINS5_IJNSA_ILi2EEESB_SB_EEENS5_IJSB_NSA_ILi0EEEST_EEEEENS5_IJNS4_10UnderscoreESW_SW_EEEEENS4_13SM90_TMA_LOADENS4_14ComposedLayoutINS4_7SwizzleILi2ELi4ELi3EEENS4_18smem_ptr_flag_bitsILi8EEENSQ_INS5_IJNSA_ILi8EEESH_EEENS5_IJSH_SB_EEEEEEEvNS4_8identityESZ_S19_vS1A_EENS_8epilogue10collective6detail29Sm90TmaWarpSpecializedAdapterINS1D_15DefaultEpilogueIaSJ_SJ_NS1C_6thread17LinearCombinationIaLi1EiiLNS1H_9ScaleType4KindE0ELNS_15FloatRoundStyleE2EaEENS1_15EpilogueDefaultEEEEEvvEEEEvNT_6ParamsE:
	.zero		1664


//--------------------- SYMBOLS --------------------------

	.type		.nv.reservedSmem.offset0,@object
	.size		.nv.reservedSmem.offset0,0x4
	.type		__assertfail,@function
